	.target	sm_90a

	.elftype	@"ET_EXEC"


//--------------------- .note.nv.tkinfo           --------------------------
	.section	.note.nv.tkinfo,"",@"SHT_NOTE"
	.sectionflags	@"SHF_NOTE_NV_TKINFO"
	.tkinfo
        /*0018*/ 	.word	0x00000002
        /*0030*/ 	.string	""
        /*0030*/ 	.string	"ptxas"
        /*0030*/ 	.string	"Cuda compilation tools, release 13.0, V13.0.88"
        /*0030*/ 	.string	"Build cuda_13.0.r13.0/compiler.36424714_0"
        /*0030*/ 	.string	"-arch sm_90a -m 64 "



//--------------------- .note.nv.cuinfo           --------------------------
	.section	.note.nv.cuinfo,"",@"SHT_NOTE"
	.sectionflags	@"SHF_NOTE_NV_CUINFO"
        /*0018*/ 	.short	0x0002
        /*001a*/ 	.short	0x005a
        /*001c*/ 	.short	0x0082
	.zero		2


//--------------------- .nv.info                  --------------------------
	.section	.nv.info,"",@"SHT_CUDA_INFO"
	.align	4


	//----- nvinfo : EIATTR_REGCOUNT
	.align		4
        /*0000*/ 	.byte	0x04, 0x2f
        /*0002*/ 	.short	(.L_12 - .L_11)
	.align		4
.L_11:
        /*0004*/ 	.word	index@(_ZN7cutlass13device_kernelINS_4gemm6kernel13GemmUniversalIN4cute5tupleIJiiiiEEENS1_10collective13CollectiveMmaINS1_37MainloopSm90TmaGmmaWarpSpecializedFP8ILi2ENS5_IJNS4_1CILi1EEESB_SB_EEENS1_35KernelTmaWarpSpecializedCooperativeEEENS5_IJNSA_ILi384EEENSA_ILi64EEENSA_ILi256EEEEEENS_12float_e4m3_tENS5_IJlSB_lEEESJ_SK_NS4_8TiledMMAINS4_8MMA_AtomIJNS4_4SM904GMMA30MMA_64x64x32_F32E4M3E4M3_SS_TNILNSO_7ScaleInE1ELSQ_1EEEEEENS4_6LayoutINS5_IJNSA_ILi2EEESB_SB_EEENS5_IJSB_NSA_ILi0EEESW_EEEEENS5_IJNS4_10UnderscoreESZ_SZ_EEEEENS4_13SM90_TMA_LOADENS4_14ComposedLayoutINS4_7SwizzleILi3ELi4ELi3EEENS4_18smem_ptr_flag_bitsILi8EEENST_INS5_IJNSA_ILi8EEENSA_ILi128EEEEEENS5_IJS19_SB_EEEEEEEvNS4_8identityES12_S1D_vS1E_EENS_8epilogue10collective6detail29Sm90TmaWarpSpecializedAdapterINS1H_15DefaultEpilogueISJ_SK_SK_NS1G_6thread17LinearCombinationISJ_Li1EffLNS1L_9ScaleType4KindE0ELNS_15FloatRoundStyleE2ESJ_EENS1_15EpilogueDefaultEEEEEvvEEEEvNT_6ParamsE)
        /*0008*/ 	.word	0x000000a8


	//----- nvinfo : EIATTR_FRAME_SIZE
	.align		4
.L_12:
        /*000c*/ 	.byte	0x04, 0x11
        /*000e*/ 	.short	(.L_14 - .L_13)
	.align		4
.L_13:
        /*0010*/ 	.word	index@(_ZN7cutlass13device_kernelINS_4gemm6kernel13GemmUniversalIN4cute5tupleIJiiiiEEENS1_10collective13CollectiveMmaINS1_37MainloopSm90TmaGmmaWarpSpecializedFP8ILi2ENS5_IJNS4_1CILi1EEESB_SB_EEENS1_35KernelTmaWarpSpecializedCooperativeEEENS5_IJNSA_ILi384EEENSA_ILi64EEENSA_ILi256EEEEEENS_12float_e4m3_tENS5_IJlSB_lEEESJ_SK_NS4_8TiledMMAINS4_8MMA_AtomIJNS4_4SM904GMMA30MMA_64x64x32_F32E4M3E4M3_SS_TNILNSO_7ScaleInE1ELSQ_1EEEEEENS4_6LayoutINS5_IJNSA_ILi2EEESB_SB_EEENS5_IJSB_NSA_ILi0EEESW_EEEEENS5_IJNS4_10UnderscoreESZ_SZ_EEEEENS4_13SM90_TMA_LOADENS4_14ComposedLayoutINS4_7SwizzleILi3ELi4ELi3EEENS4_18smem_ptr_flag_bitsILi8EEENST_INS5_IJNSA_ILi8EEENSA_ILi128EEEEEENS5_IJS19_SB_EEEEEEEvNS4_8identityES12_S1D_vS1E_EENS_8epilogue10collective6detail29Sm90TmaWarpSpecializedAdapterINS1H_15DefaultEpilogueISJ_SK_SK_NS1G_6thread17LinearCombinationISJ_Li1EffLNS1L_9ScaleType4KindE0ELNS_15FloatRoundStyleE2ESJ_EENS1_15EpilogueDefaultEEEEEvvEEEEvNT_6ParamsE)
        /*0014*/ 	.word	0x00000040


	//----- nvinfo : EIATTR_MIN_STACK_SIZE
	.align		4
.L_14:
        /*0018*/ 	.byte	0x04, 0x12
        /*001a*/ 	.short	(.L_16 - .L_15)
	.align		4
.L_15:
        /*001c*/ 	.word	index@(_ZN7cutlass13device_kernelINS_4gemm6kernel13GemmUniversalIN4cute5tupleIJiiiiEEENS1_10collective13CollectiveMmaINS1_37MainloopSm90TmaGmmaWarpSpecializedFP8ILi2ENS5_IJNS4_1CILi1EEESB_SB_EEENS1_35KernelTmaWarpSpecializedCooperativeEEENS5_IJNSA_ILi384EEENSA_ILi64EEENSA_ILi256EEEEEENS_12float_e4m3_tENS5_IJlSB_lEEESJ_SK_NS4_8TiledMMAINS4_8MMA_AtomIJNS4_4SM904GMMA30MMA_64x64x32_F32E4M3E4M3_SS_TNILNSO_7ScaleInE1ELSQ_1EEEEEENS4_6LayoutINS5_IJNSA_ILi2EEESB_SB_EEENS5_IJSB_NSA_ILi0EEESW_EEEEENS5_IJNS4_10UnderscoreESZ_SZ_EEEEENS4_13SM90_TMA_LOADENS4_14ComposedLayoutINS4_7SwizzleILi3ELi4ELi3EEENS4_18smem_ptr_flag_bitsILi8EEENST_INS5_IJNSA_ILi8EEENSA_ILi128EEEEEENS5_IJS19_SB_EEEEEEEvNS4_8identityES12_S1D_vS1E_EENS_8epilogue10collective6detail29Sm90TmaWarpSpecializedAdapterINS1H_15DefaultEpilogueISJ_SK_SK_NS1G_6thread17LinearCombinationISJ_Li1EffLNS1L_9ScaleType4KindE0ELNS_15FloatRoundStyleE2ESJ_EENS1_15EpilogueDefaultEEEEEvvEEEEvNT_6ParamsE)
        /*0020*/ 	.word	0x00000040
.L_16:


//--------------------- .nv.compat                --------------------------
	.section	.nv.compat,"",@"SHT_CUDA_COMPAT_INFO"
	.align	4
        /*0000*/ 	.byte	0x02, 0x09, 0x01, 0x00, 0x02, 0x02, 0x04, 0x00, 0x02, 0x05, 0x05, 0x00, 0x03, 0x07, 0x01, 0x01
        /*0010*/ 	.byte	0x02, 0x03, 0x01, 0x00, 0x02, 0x06, 0x01, 0x00, 0x04, 0x0b, 0x08, 0x00, 0x00, 0x00, 0x00, 0x00
        /*0020*/ 	.byte	0x00, 0x00, 0x00, 0x00


//--------------------- .nv.info._ZN7cutlass13device_kernelINS_4gemm6kernel13GemmUniversalIN4cute5tupleIJiiiiEEENS1_10collective13CollectiveMmaINS1_37MainloopSm90TmaGmmaWarpSpecializedFP8ILi2ENS5_IJNS4_1CILi1EEESB_SB_EEENS1_35KernelTmaWarpSpecializedCooperativeEEENS5_IJNSA_ILi384EEENSA_ILi64EEENSA_ILi256EEEEEENS_12float_e4m3_tENS5_IJlSB_lEEESJ_SK_NS4_8TiledMMAINS4_8MMA_AtomIJNS4_4SM904GMMA30MMA_64x64x32_F32E4M3E4M3_SS_TNILNSO_7ScaleInE1ELSQ_1EEEEEENS4_6LayoutINS5_IJNSA_ILi2EEESB_SB_EEENS5_IJSB_NSA_ILi0EEESW_EEEEENS5_IJNS4_10UnderscoreESZ_SZ_EEEEENS4_13SM90_TMA_LOADENS4_14ComposedLayoutINS4_7SwizzleILi3ELi4ELi3EEENS4_18smem_ptr_flag_bitsILi8EEENST_INS5_IJNSA_ILi8EEENSA_ILi128EEEEEENS5_IJS19_SB_EEEEEEEvNS4_8identityES12_S1D_vS1E_EENS_8epilogue10collective6detail29Sm90TmaWarpSpecializedAdapterINS1H_15DefaultEpilogueISJ_SK_SK_NS1G_6thread17LinearCombinationISJ_Li1EffLNS1L_9ScaleType4KindE0ELNS_15FloatRoundStyleE2ESJ_EENS1_15EpilogueDefaultEEEEEvvEEEEvNT_6ParamsE --------------------------
	.section	.nv.info._ZN7cutlass13device_kernelINS_4gemm6kernel13GemmUniversalIN4cute5tupleIJiiiiEEENS1_10collective13CollectiveMmaINS1_37MainloopSm90TmaGmmaWarpSpecializedFP8ILi2ENS5_IJNS4_1CILi1EEESB_SB_EEENS1_35KernelTmaWarpSpecializedCooperativeEEENS5_IJNSA_ILi384EEENSA_ILi64EEENSA_ILi256EEEEEENS_12float_e4m3_tENS5_IJlSB_lEEESJ_SK_NS4_8TiledMMAINS4_8MMA_AtomIJNS4_4SM904GMMA30MMA_64x64x32_F32E4M3E4M3_SS_TNILNSO_7ScaleInE1ELSQ_1EEEEEENS4_6LayoutINS5_IJNSA_ILi2EEESB_SB_EEENS5_IJSB_NSA_ILi0EEESW_EEEEENS5_IJNS4_10UnderscoreESZ_SZ_EEEEENS4_13SM90_TMA_LOADENS4_14ComposedLayoutINS4_7SwizzleILi3ELi4ELi3EEENS4_18smem_ptr_flag_bitsILi8EEENST_INS5_IJNSA_ILi8EEENSA_ILi128EEEEEENS5_IJS19_SB_EEEEEEEvNS4_8identityES12_S1D_vS1E_EENS_8epilogue10collective6detail29Sm90TmaWarpSpecializedAdapterINS1H_15DefaultEpilogueISJ_SK_SK_NS1G_6thread17LinearCombinationISJ_Li1EffLNS1L_9ScaleType4KindE0ELNS_15FloatRoundStyleE2ESJ_EENS1_15EpilogueDefaultEEEEEvvEEEEvNT_6ParamsE,"",@"SHT_CUDA_INFO"
	.sectionflags	@""
	.align	4


	//----- nvinfo : EIATTR_CUDA_API_VERSION
	.align		4
        /*0000*/ 	.byte	0x04, 0x37
        /*0002*/ 	.short	(.L_18 - .L_17)
.L_17:
        /*0004*/ 	.word	0x00000082


	//----- nvinfo : EIATTR_KPARAM_INFO
	.align		4
.L_18:
        /*0008*/ 	.byte	0x04, 0x17
        /*000a*/ 	.short	(.L_20 - .L_19)
.L_19:
        /*000c*/ 	.word	0x00000000
        /*0010*/ 	.short	0x0000
        /*0012*/ 	.short	0x0070
        /*0014*/ 	.byte	0x00, 0xf0, 0x01, 0x10


	//----- nvinfo : EIATTR_SPARSE_MMA_MASK
	.align		4
.L_20:
        /*0018*/ 	.byte	0x03, 0x50
        /*001a*/ 	.short	0x0000


	//----- nvinfo : EIATTR_MAXREG_COUNT
	.align		4
        /*001c*/ 	.byte	0x03, 0x1b
        /*001e*/ 	.short	0x00a8


	//----- nvinfo : EIATTR_NUM_BARRIERS
	.align		4
        /*0020*/ 	.byte	0x02, 0x4c
        /*0022*/ 	.byte	0x01
	.zero		1


	//----- nvinfo : EIATTR_ANNOTATIONS
	.align		4
        /*0024*/ 	.byte	0x04, 0x55
        /*0026*/ 	.short	(.L_22 - .L_21)


	//   ....[0]....
.L_21:
        /*0028*/ 	.word	0x00000001
        /*002c*/ 	.byte	0x20, 0x99, 0x00, 0x00, 0x01, 0x00, 0x00, 0x00, 0x60, 0x99, 0x00, 0x00, 0x01, 0x00, 0x00, 0x00
        /*003c*/ 	.byte	0xa0, 0x99, 0x00, 0x00, 0x01, 0x00, 0x00, 0x00, 0xe0, 0x99, 0x00, 0x00, 0x01, 0x00, 0x00, 0x00
        /*004c*/ 	.byte	0x30, 0x9a, 0x00, 0x00, 0x01, 0x00, 0x00, 0x00, 0x60, 0x9a, 0x00, 0x00, 0x01, 0x00, 0x00, 0x00
        /*005c*/ 	.byte	0xf0, 0xa8, 0x00, 0x00, 0x01, 0x00, 0x00, 0x00, 0x40, 0xa9, 0x00, 0x00, 0x01, 0x00, 0x00, 0x00
        /*006c*/ 	.byte	0x30, 0xac, 0x00, 0x00, 0x01, 0x00, 0x00, 0x00, 0x50, 0xb8, 0x00, 0x00, 0x01, 0x00, 0x00, 0x00
        /*007c*/ 	.byte	0x70, 0xba, 0x00, 0x00, 0x01, 0x00, 0x00, 0x00, 0xd0, 0xba, 0x00, 0x00, 0x01, 0x00, 0x00, 0x00
        /*008c*/ 	.byte	0xa0, 0xd0, 0x00, 0x00, 0x01, 0x00, 0x00, 0x00, 0xf0, 0xd0, 0x00, 0x00, 0x01, 0x00, 0x00, 0x00
        /*009c*/ 	.byte	0x10, 0xd2, 0x00, 0x00, 0x01, 0x00, 0x00, 0x00, 0x30, 0xd2, 0x00, 0x00


	//----- nvinfo : EIATTR_MERCURY_ISA_VERSION
	.align		4
.L_22:
        /*00a8*/ 	.byte	0x03, 0x5f
        /*00aa*/ 	.short	0x0101


	//----- nvinfo : EIATTR_INT_WARP_WIDE_INSTR_OFFSETS
	.align		4
        /*00ac*/ 	.byte	0x04, 0x31
        /*00ae*/ 	.short	(.L_24 - .L_23)


	//   ....[0]....
.L_23:
        /*00b0*/ 	.word	0x000003c0


	//   ....[1]....
        /*00b4*/ 	.word	0x000003d0


	//   ....[2]....
        /*00b8*/ 	.word	0x000004b0


	//----- nvinfo : EIATTR_COOP_GROUP_MASK_REGIDS
	.align		4
.L_24:
        /*00bc*/ 	.byte	0x04, 0x29
        /*00be*/ 	.short	(.L_26 - .L_25)


	//   ....[0]....
.L_25:
        /*00c0*/ 	.word	0xffffffff


	//   ....[1]....
        /*00c4*/ 	.word	0xffffffff


	//   ....[2]....
        /*00c8*/ 	.word	0xffffffff


	//   ....[3]....
        /*00cc*/ 	.word	0xffffffff


	//   ....[4]....
        /*00d0*/ 	.word	0xffffffff


	//----- nvinfo : EIATTR_COOP_GROUP_INSTR_OFFSETS
	.align		4
.L_26:
        /*00d4*/ 	.byte	0x04, 0x28
        /*00d6*/ 	.short	(.L_28 - .L_27)


	//   ....[0]....
.L_27:
        /*00d8*/ 	.word	0x00000070


	//   ....[1]....
        /*00dc*/ 	.word	0x00000080


	//   ....[2]....
        /*00e0*/ 	.word	0x00000140


	//   ....[3]....
        /*00e4*/ 	.word	0x00000290


	//   ....[4]....
        /*00e8*/ 	.word	0x00001050


	//----- nvinfo : EIATTR_REG_RECONFIG
	.align		4
.L_28:
        /*00ec*/ 	.byte	0x01, 0x54
	.zero		2


	//----- nvinfo : EIATTR_MBARRIER_INSTR_OFFSETS
	.align		4
        /*00f0*/ 	.byte	0x04, 0x39
        /*00f2*/ 	.short	(.L_30 - .L_29)


	//   ....[0]....
.L_29:
        /*00f4*/ 	.word	0x00000240
        /*00f8*/ 	.word	0x000000ff
        /*00fc*/ 	.word	0x00000000
        /*0100*/ 	.short	0x0100
        /*0102*/ 	.byte	0x08
	.zero		1


	//   ....[1]....
        /*0104*/ 	.word	0x00000250
        /*0108*/ 	.word	0x000000ff
        /*010c*/ 	.word	0x00000010
        /*0110*/ 	.short	0x0100
        /*0112*/ 	.byte	0x08
	.zero		1


	//   ....[2]....
        /*0114*/ 	.word	0x00000260
        /*0118*/ 	.word	0x000000ff
        /*011c*/ 	.word	0x00000008
        /*0120*/ 	.short	0x0100
        /*0122*/ 	.byte	0x08
	.zero		1


	//   ....[3]....
        /*0124*/ 	.word	0x00000270
        /*0128*/ 	.word	0x000000ff
        /*012c*/ 	.word	0x00000018
        /*0130*/ 	.short	0x0100
        /*0132*/ 	.byte	0x08
	.zero		1


	//   ....[4]....
        /*0134*/ 	.word	0x00000520
        /*0138*/ 	.word	0x000000ff
        /*013c*/ 	.word	0x00000030
        /*0140*/ 	.short	0x0100
        /*0142*/ 	.byte	0x06
	.zero		1


	//   ....[5]....
        /*0144*/ 	.word	0x00000580
        /*0148*/ 	.word	0x000000ff
        /*014c*/ 	.word	0x00000038
        /*0150*/ 	.short	0x0100
        /*0152*/ 	.byte	0x06
	.zero		1


	//   ....[6]....
        /*0154*/ 	.word	0x00001780
        /*0158*/ 	.word	0x000000ff
        /*015c*/ 	.word	0x00000000
        /*0160*/ 	.short	0x010a
        /*0162*/ 	.byte	0x06
	.zero		1


	//   ....[7]....
        /*0164*/ 	.word	0x000017c0
        /*0168*/ 	.word	0x000000ff
        /*016c*/ 	.word	0x00000000
        /*0170*/ 	.short	0x010a
        /*0172*/ 	.byte	0x06
	.zero		1


	//   ....[8]....
        /*0174*/ 	.word	0x00002a00
        /*0178*/ 	.word	0x000000ff
        /*017c*/ 	.word	0x00000000
        /*0180*/ 	.short	0x010a
        /*0182*/ 	.byte	0x0e
	.zero		1


	//   ....[9]....
        /*0184*/ 	.word	0x00002a40
        /*0188*/ 	.word	0x000000ff
        /*018c*/ 	.word	0x00000000
        /*0190*/ 	.short	0x010a
        /*0192*/ 	.byte	0x0e
	.zero		1


	//   ....[10]....
        /*0194*/ 	.word	0x00003870
        /*0198*/ 	.word	0x000000ff
        /*019c*/ 	.word	0x00000000
        /*01a0*/ 	.short	0x0101
        /*01a2*/ 	.byte	0x08
	.zero		1


	//   ....[11]....
        /*01a4*/ 	.word	0x000040a0
        /*01a8*/ 	.word	0x000000ff
        /*01ac*/ 	.word	0x00000000
        /*01b0*/ 	.short	0x0101
        /*01b2*/ 	.byte	0x06
	.zero		1


	//   ....[12]....
        /*01b4*/ 	.word	0x0000e670
        /*01b8*/ 	.word	0x00000014
        /*01bc*/ 	.word	0x00000010
        /*01c0*/ 	.short	0x010a
        /*01c2*/ 	.byte	0x3f
	.zero		1


	//   ....[13]....
        /*01c4*/ 	.word	0x0000eaf0
        /*01c8*/ 	.word	0x00000006
        /*01cc*/ 	.word	0x00000038
        /*01d0*/ 	.short	0x0101
        /*01d2*/ 	.byte	0x3f
	.zero		1


	//   ....[14]....
        /*01d4*/ 	.word	0x0000f220
        /*01d8*/ 	.word	0x00000005
        /*01dc*/ 	.word	0x00000000
        /*01e0*/ 	.short	0x010a
        /*01e2*/ 	.byte	0x3f
	.zero		1


	//   ....[15]....
        /*01e4*/ 	.word	0x0000f2a0
        /*01e8*/ 	.word	0x00000003
        /*01ec*/ 	.word	0x00000000
        /*01f0*/ 	.short	0x010a
        /*01f2*/ 	.byte	0x3f
	.zero		1


	//   ....[16]....
        /*01f4*/ 	.word	0x0000f310
        /*01f8*/ 	.word	0x00000014
        /*01fc*/ 	.word	0x00000000
        /*0200*/ 	.short	0x010a
        /*0202*/ 	.byte	0x3f
	.zero		1


	//   ....[17]....
        /*0204*/ 	.word	0x0000f370
        /*0208*/ 	.word	0x000000d5
        /*020c*/ 	.word	0x00000000
        /*0210*/ 	.short	0x010a
        /*0212*/ 	.byte	0x3f
	.zero		1


	//   ....[18]....
        /*0214*/ 	.word	0x0000f440
        /*0218*/ 	.word	0x00000014
        /*021c*/ 	.word	0x00000010
        /*0220*/ 	.short	0x010a
        /*0222*/ 	.byte	0x3f
	.zero		1


	//   ....[19]....
        /*0224*/ 	.word	0x0000f520
        /*0228*/ 	.word	0x00000005
        /*022c*/ 	.word	0x00000000
        /*0230*/ 	.short	0x010a
        /*0232*/ 	.byte	0x3f
	.zero		1


	//----- nvinfo : EIATTR_NUM_MBARRIERS
	.align		4
.L_30:
        /*0234*/ 	.byte	0x03, 0x38
        /*0236*/ 	.short	0x0006


	//----- nvinfo : EIATTR_EXIT_INSTR_OFFSETS
	.align		4
        /*0238*/ 	.byte	0x04, 0x1c
        /*023a*/ 	.short	(.L_32 - .L_31)


	//   ....[0]....
.L_31:
        /*023c*/ 	.word	0x000005d0


	//   ....[1]....
        /*0240*/ 	.word	0x00000eb0


	//   ....[2]....
        /*0244*/ 	.word	0x0000dcc0


	//   ....[3]....
        /*0248*/ 	.word	0x0000e310


	//   ....[4]....
        /*024c*/ 	.word	0x0000f2f0


	//----- nvinfo : EIATTR_MAX_THREADS
	.align		4
.L_32:
        /*0250*/ 	.byte	0x04, 0x05
        /*0252*/ 	.short	(.L_34 - .L_33)
.L_33:
        /*0254*/ 	.word	0x00000180
        /*0258*/ 	.word	0x00000001
        /*025c*/ 	.word	0x00000001


	//----- nvinfo : EIATTR_CRS_STACK_SIZE
	.align		4
.L_34:
        /*0260*/ 	.byte	0x04, 0x1e
        /*0262*/ 	.short	(.L_36 - .L_35)
.L_35:
        /*0264*/ 	.word	0x00000000


	//----- nvinfo : EIATTR_CBANK_PARAM_SIZE
	.align		4
.L_36:
        /*0268*/ 	.byte	0x03, 0x19
        /*026a*/ 	.short	0x0470


	//----- nvinfo : EIATTR_PARAM_CBANK
	.align		4
        /*026c*/ 	.byte	0x04, 0x0a
        /*026e*/ 	.short	(.L_38 - .L_37)
	.align		4
.L_37:
        /*0270*/ 	.word	index@(.nv.constant0._ZN7cutlass13device_kernelINS_4gemm6kernel13GemmUniversalIN4cute5tupleIJiiiiEEENS1_10collective13CollectiveMmaINS1_37MainloopSm90TmaGmmaWarpSpecializedFP8ILi2ENS5_IJNS4_1CILi1EEESB_SB_EEENS1_35KernelTmaWarpSpecializedCooperativeEEENS5_IJNSA_ILi384EEENSA_ILi64EEENSA_ILi256EEEEEENS_12float_e4m3_tENS5_IJlSB_lEEESJ_SK_NS4_8TiledMMAINS4_8MMA_AtomIJNS4_4SM904GMMA30MMA_64x64x32_F32E4M3E4M3_SS_TNILNSO_7ScaleInE1ELSQ_1EEEEEENS4_6LayoutINS5_IJNSA_ILi2EEESB_SB_EEENS5_IJSB_NSA_ILi0EEESW_EEEEENS5_IJNS4_10UnderscoreESZ_SZ_EEEEENS4_13SM90_TMA_LOADENS4_14ComposedLayoutINS4_7SwizzleILi3ELi4ELi3EEENS4_18smem_ptr_flag_bitsILi8EEENST_INS5_IJNSA_ILi8EEENSA_ILi128EEEEEENS5_IJS19_SB_EEEEEEEvNS4_8identityES12_S1D_vS1E_EENS_8epilogue10collective6detail29Sm90TmaWarpSpecializedAdapterINS1H_15DefaultEpilogueISJ_SK_SK_NS1G_6thread17LinearCombinationISJ_Li1EffLNS1L_9ScaleType4KindE0ELNS_15FloatRoundStyleE2ESJ_EENS1_15EpilogueDefaultEEEEEvvEEEEvNT_6ParamsE)
        /*0274*/ 	.short	0x0210
        /*0276*/ 	.short	0x0470


	//----- nvinfo : EIATTR_SW_WAR
	.align		4
.L_38:
        /*0278*/ 	.byte	0x04, 0x36
        /*027a*/ 	.short	(.L_40 - .L_39)
.L_39:
        /*027c*/ 	.word	0x00000008
.L_40:


//--------------------- .nv.callgraph             --------------------------
	.section	.nv.callgraph,"",@"SHT_CUDA_CALLGRAPH"
	.align	4
	.sectionentsize	8
	.align		4
        /*0000*/ 	.word	0x00000000
	.align		4
        /*0004*/ 	.word	0xffffffff
	.align		4
        /*0008*/ 	.word	0x00000000
	.align		4
        /*000c*/ 	.word	0xfffffffe
	.align		4
        /*0010*/ 	.word	0x00000000
	.align		4
        /*0014*/ 	.word	0xfffffffd
	.align		4
        /*0018*/ 	.word	0x00000000
	.align		4
        /*001c*/ 	.word	0xfffffffc


//--------------------- .nv.constant4             --------------------------
	.section	.nv.constant4,"a",@progbits
	.align	8
	.align		8
.nv.constant4:
        /*0000*/ 	.dword	_ZN39_INTERNAL_710a6ec2_4_k_cu_df64b5bc_85654cuda3std3__45__cpo5beginE
	.align		8
        /*0008*/ 	.dword	_ZN39_INTERNAL_710a6ec2_4_k_cu_df64b5bc_85654cuda3std3__45__cpo3endE
	.align		8
        /*0010*/ 	.dword	_ZN39_INTERNAL_710a6ec2_4_k_cu_df64b5bc_85654cuda3std3__45__cpo6cbeginE
	.align		8
        /*0018*/ 	.dword	_ZN39_INTERNAL_710a6ec2_4_k_cu_df64b5bc_85654cuda3std3__45__cpo4cendE
	.align		8
        /*0020*/ 	.dword	_ZN39_INTERNAL_710a6ec2_4_k_cu_df64b5bc_85654cuda3std3__441_GLOBAL__N__710a6ec2_4_k_cu_df64b5bc_85656ignoreE
	.align		8
        /*0028*/ 	.dword	_ZN39_INTERNAL_710a6ec2_4_k_cu_df64b5bc_85654cuda3std3__419piecewise_constructE
	.align		8
        /*0030*/ 	.dword	_ZN39_INTERNAL_710a6ec2_4_k_cu_df64b5bc_85654cuda3std3__48in_placeE
	.align		8
        /*0038*/ 	.dword	_ZN39_INTERNAL_710a6ec2_4_k_cu_df64b5bc_85654cuda3std6ranges3__45__cpo4swapE
	.align		8
        /*0040*/ 	.dword	_ZN39_INTERNAL_710a6ec2_4_k_cu_df64b5bc_85654cuda3std6ranges3__45__cpo9iter_moveE
	.align		8
        /*0048*/ 	.dword	_ZN39_INTERNAL_710a6ec2_4_k_cu_df64b5bc_85654cute7productE
	.align		8
        /*0050*/ 	.dword	_ZN39_INTERNAL_710a6ec2_4_k_cu_df64b5bc_85654cute1_E


//--------------------- .text._ZN7cutlass13device_kernelINS_4gemm6kernel13GemmUniversalIN4cute5tupleIJiiiiEEENS1_10collective13CollectiveMmaINS1_37MainloopSm90TmaGmmaWarpSpecializedFP8ILi2ENS5_IJNS4_1CILi1EEESB_SB_EEENS1_35KernelTmaWarpSpecializedCooperativeEEENS5_IJNSA_ILi384EEENSA_ILi64EEENSA_ILi256EEEEEENS_12float_e4m3_tENS5_IJlSB_lEEESJ_SK_NS4_8TiledMMAINS4_8MMA_AtomIJNS4_4SM904GMMA30MMA_64x64x32_F32E4M3E4M3_SS_TNILNSO_7ScaleInE1ELSQ_1EEEEEENS4_6LayoutINS5_IJNSA_ILi2EEESB_SB_EEENS5_IJSB_NSA_ILi0EEESW_EEEEENS5_IJNS4_10UnderscoreESZ_SZ_EEEEENS4_13SM90_TMA_LOADENS4_14ComposedLayoutINS4_7SwizzleILi3ELi4ELi3EEENS4_18smem_ptr_flag_bitsILi8EEENST_INS5_IJNSA_ILi8EEENSA_ILi128EEEEEENS5_IJS19_SB_EEEEEEEvNS4_8identityES12_S1D_vS1E_EENS_8epilogue10collective6detail29Sm90TmaWarpSpecializedAdapterINS1H_15DefaultEpilogueISJ_SK_SK_NS1G_6thread17LinearCombinationISJ_Li1EffLNS1L_9ScaleType4KindE0ELNS_15FloatRoundStyleE2ESJ_EENS1_15EpilogueDefaultEEEEEvvEEEEvNT_6ParamsE --------------------------
	.section	.text._ZN7cutlass13device_kernelINS_4gemm6kernel13GemmUniversalIN4cute5tupleIJiiiiEEENS1_10collective13CollectiveMmaINS1_37MainloopSm90TmaGmmaWarpSpecializedFP8ILi2ENS5_IJNS4_1CILi1EEESB_SB_EEENS1_35KernelTmaWarpSpecializedCooperativeEEENS5_IJNSA_ILi384EEENSA_ILi64EEENSA_ILi256EEEEEENS_12float_e4m3_tENS5_IJlSB_lEEESJ_SK_NS4_8TiledMMAINS4_8MMA_AtomIJNS4_4SM904GMMA30MMA_64x64x32_F32E4M3E4M3_SS_TNILNSO_7ScaleInE1ELSQ_1EEEEEENS4_6LayoutINS5_IJNSA_ILi2EEESB_SB_EEENS5_IJSB_NSA_ILi0EEESW_EEEEENS5_IJNS4_10UnderscoreESZ_SZ_EEEEENS4_13SM90_TMA_LOADENS4_14ComposedLayoutINS4_7SwizzleILi3ELi4ELi3EEENS4_18smem_ptr_flag_bitsILi8EEENST_INS5_IJNSA_ILi8EEENSA_ILi128EEEEEENS5_IJS19_SB_EEEEEEEvNS4_8identityES12_S1D_vS1E_EENS_8epilogue10collective6detail29Sm90TmaWarpSpecializedAdapterINS1H_15DefaultEpilogueISJ_SK_SK_NS1G_6thread17LinearCombinationISJ_Li1EffLNS1L_9ScaleType4KindE0ELNS_15FloatRoundStyleE2ESJ_EENS1_15EpilogueDefaultEEEEEvvEEEEvNT_6ParamsE,"ax",@progbits
	.align	128
.text._ZN7cutlass13device_kernelINS_4gemm6kernel13GemmUniversalIN4cute5tupleIJiiiiEEENS1_10collective13CollectiveMmaINS1_37MainloopSm90TmaGmmaWarpSpecializedFP8ILi2ENS5_IJNS4_1CILi1EEESB_SB_EEENS1_35KernelTmaWarpSpecializedCooperativeEEENS5_IJNSA_ILi384EEENSA_ILi64EEENSA_ILi256EEEEEENS_12float_e4m3_tENS5_IJlSB_lEEESJ_SK_NS4_8TiledMMAINS4_8MMA_AtomIJNS4_4SM904GMMA30MMA_64x64x32_F32E4M3E4M3_SS_TNILNSO_7ScaleInE1ELSQ_1EEEEEENS4_6LayoutINS5_IJNSA_ILi2EEESB_SB_EEENS5_IJSB_NSA_ILi0EEESW_EEEEENS5_IJNS4_10UnderscoreESZ_SZ_EEEEENS4_13SM90_TMA_LOADENS4_14ComposedLayoutINS4_7SwizzleILi3ELi4ELi3EEENS4_18smem_ptr_flag_bitsILi8EEENST_INS5_IJNSA_ILi8EEENSA_ILi128EEEEEENS5_IJS19_SB_EEEEEEEvNS4_8identityES12_S1D_vS1E_EENS_8epilogue10collective6detail29Sm90TmaWarpSpecializedAdapterINS1H_15DefaultEpilogueISJ_SK_SK_NS1G_6thread17LinearCombinationISJ_Li1EffLNS1L_9ScaleType4KindE0ELNS_15FloatRoundStyleE2ESJ_EENS1_15EpilogueDefaultEEEEEvvEEEEvNT_6ParamsE:
        .type           _ZN7cutlass13device_kernelINS_4gemm6kernel13GemmUniversalIN4cute5tupleIJiiiiEEENS1_10collective13CollectiveMmaINS1_37MainloopSm90TmaGmmaWarpSpecializedFP8ILi2ENS5_IJNS4_1CILi1EEESB_SB_EEENS1_35KernelTmaWarpSpecializedCooperativeEEENS5_IJNSA_ILi384EEENSA_ILi64EEENSA_ILi256EEEEEENS_12float_e4m3_tENS5_IJlSB_lEEESJ_SK_NS4_8TiledMMAINS4_8MMA_AtomIJNS4_4SM904GMMA30MMA_64x64x32_F32E4M3E4M3_SS_TNILNSO_7ScaleInE1ELSQ_1EEEEEENS4_6LayoutINS5_IJNSA_ILi2EEESB_SB_EEENS5_IJSB_NSA_ILi0EEESW_EEEEENS5_IJNS4_10UnderscoreESZ_SZ_EEEEENS4_13SM90_TMA_LOADENS4_14ComposedLayoutINS4_7SwizzleILi3ELi4ELi3EEENS4_18smem_ptr_flag_bitsILi8EEENST_INS5_IJNSA_ILi8EEENSA_ILi128EEEEEENS5_IJS19_SB_EEEEEEEvNS4_8identityES12_S1D_vS1E_EENS_8epilogue10collective6detail29Sm90TmaWarpSpecializedAdapterINS1H_15DefaultEpilogueISJ_SK_SK_NS1G_6thread17LinearCombinationISJ_Li1EffLNS1L_9ScaleType4KindE0ELNS_15FloatRoundStyleE2ESJ_EENS1_15EpilogueDefaultEEEEEvvEEEEvNT_6ParamsE,@function
        .size           _ZN7cutlass13device_kernelINS_4gemm6kernel13GemmUniversalIN4cute5tupleIJiiiiEEENS1_10collective13CollectiveMmaINS1_37MainloopSm90TmaGmmaWarpSpecializedFP8ILi2ENS5_IJNS4_1CILi1EEESB_SB_EEENS1_35KernelTmaWarpSpecializedCooperativeEEENS5_IJNSA_ILi384EEENSA_ILi64EEENSA_ILi256EEEEEENS_12float_e4m3_tENS5_IJlSB_lEEESJ_SK_NS4_8TiledMMAINS4_8MMA_AtomIJNS4_4SM904GMMA30MMA_64x64x32_F32E4M3E4M3_SS_TNILNSO_7ScaleInE1ELSQ_1EEEEEENS4_6LayoutINS5_IJNSA_ILi2EEESB_SB_EEENS5_IJSB_NSA_ILi0EEESW_EEEEENS5_IJNS4_10UnderscoreESZ_SZ_EEEEENS4_13SM90_TMA_LOADENS4_14ComposedLayoutINS4_7SwizzleILi3ELi4ELi3EEENS4_18smem_ptr_flag_bitsILi8EEENST_INS5_IJNSA_ILi8EEENSA_ILi128EEEEEENS5_IJS19_SB_EEEEEEEvNS4_8identityES12_S1D_vS1E_EENS_8epilogue10collective6detail29Sm90TmaWarpSpecializedAdapterINS1H_15DefaultEpilogueISJ_SK_SK_NS1G_6thread17LinearCombinationISJ_Li1EffLNS1L_9ScaleType4KindE0ELNS_15FloatRoundStyleE2ESJ_EENS1_15EpilogueDefaultEEEEEvvEEEEvNT_6ParamsE,(.L_x_71 - _ZN7cutlass13device_kernelINS_4gemm6kernel13GemmUniversalIN4cute5tupleIJiiiiEEENS1_10collective13CollectiveMmaINS1_37MainloopSm90TmaGmmaWarpSpecializedFP8ILi2ENS5_IJNS4_1CILi1EEESB_SB_EEENS1_35KernelTmaWarpSpecializedCooperativeEEENS5_IJNSA_ILi384EEENSA_ILi64EEENSA_ILi256EEEEEENS_12float_e4m3_tENS5_IJlSB_lEEESJ_SK_NS4_8TiledMMAINS4_8MMA_AtomIJNS4_4SM904GMMA30MMA_64x64x32_F32E4M3E4M3_SS_TNILNSO_7ScaleInE1ELSQ_1EEEEEENS4_6LayoutINS5_IJNSA_ILi2EEESB_SB_EEENS5_IJSB_NSA_ILi0EEESW_EEEEENS5_IJNS4_10UnderscoreESZ_SZ_EEEEENS4_13SM90_TMA_LOADENS4_14ComposedLayoutINS4_7SwizzleILi3ELi4ELi3EEENS4_18smem_ptr_flag_bitsILi8EEENST_INS5_IJNSA_ILi8EEENSA_ILi128EEEEEENS5_IJS19_SB_EEEEEEEvNS4_8identityES12_S1D_vS1E_EENS_8epilogue10collective6detail29Sm90TmaWarpSpecializedAdapterINS1H_15DefaultEpilogueISJ_SK_SK_NS1G_6thread17LinearCombinationISJ_Li1EffLNS1L_9ScaleType4KindE0ELNS_15FloatRoundStyleE2ESJ_EENS1_15EpilogueDefaultEEEEEvvEEEEvNT_6ParamsE)
        .other          _ZN7cutlass13device_kernelINS_4gemm6kernel13GemmUniversalIN4cute5tupleIJiiiiEEENS1_10collective13CollectiveMmaINS1_37MainloopSm90TmaGmmaWarpSpecializedFP8ILi2ENS5_IJNS4_1CILi1EEESB_SB_EEENS1_35KernelTmaWarpSpecializedCooperativeEEENS5_IJNSA_ILi384EEENSA_ILi64EEENSA_ILi256EEEEEENS_12float_e4m3_tENS5_IJlSB_lEEESJ_SK_NS4_8TiledMMAINS4_8MMA_AtomIJNS4_4SM904GMMA30MMA_64x64x32_F32E4M3E4M3_SS_TNILNSO_7ScaleInE1ELSQ_1EEEEEENS4_6LayoutINS5_IJNSA_ILi2EEESB_SB_EEENS5_IJSB_NSA_ILi0EEESW_EEEEENS5_IJNS4_10UnderscoreESZ_SZ_EEEEENS4_13SM90_TMA_LOADENS4_14ComposedLayoutINS4_7SwizzleILi3ELi4ELi3EEENS4_18smem_ptr_flag_bitsILi8EEENST_INS5_IJNSA_ILi8EEENSA_ILi128EEEEEENS5_IJS19_SB_EEEEEEEvNS4_8identityES12_S1D_vS1E_EENS_8epilogue10collective6detail29Sm90TmaWarpSpecializedAdapterINS1H_15DefaultEpilogueISJ_SK_SK_NS1G_6thread17LinearCombinationISJ_Li1EffLNS1L_9ScaleType4KindE0ELNS_15FloatRoundStyleE2ESJ_EENS1_15EpilogueDefaultEEEEEvvEEEEvNT_6ParamsE,@"STO_CUDA_ENTRY STV_DEFAULT"
_ZN7cutlass13device_kernelINS_4gemm6kernel13GemmUniversalIN4cute5tupleIJiiiiEEENS1_10collective13CollectiveMmaINS1_37MainloopSm90TmaGmmaWarpSpecializedFP8ILi2ENS5_IJNS4_1CILi1EEESB_SB_EEENS1_35KernelTmaWarpSpecializedCooperativeEEENS5_IJNSA_ILi384EEENSA_ILi64EEENSA_ILi256EEEEEENS_12float_e4m3_tENS5_IJlSB_lEEESJ_SK_NS4_8TiledMMAINS4_8MMA_AtomIJNS4_4SM904GMMA30MMA_64x64x32_F32E4M3E4M3_SS_TNILNSO_7ScaleInE1ELSQ_1EEEEEENS4_6LayoutINS5_IJNSA_ILi2EEESB_SB_EEENS5_IJSB_NSA_ILi0EEESW_EEEEENS5_IJNS4_10UnderscoreESZ_SZ_EEEEENS4_13SM90_TMA_LOADENS4_14ComposedLayoutINS4_7SwizzleILi3ELi4ELi3EEENS4_18smem_ptr_flag_bitsILi8EEENST_INS5_IJNSA_ILi8EEENSA_ILi128EEEEEENS5_IJS19_SB_EEEEEEEvNS4_8identityES12_S1D_vS1E_EENS_8epilogue10collective6detail29Sm90TmaWarpSpecializedAdapterINS1H_15DefaultEpilogueISJ_SK_SK_NS1G_6thread17LinearCombinationISJ_Li1EffLNS1L_9ScaleType4KindE0ELNS_15FloatRoundStyleE2ESJ_EENS1_15EpilogueDefaultEEEEEvvEEEEvNT_6ParamsE:
[----:B------:R-:W0:Y:S02]  /*0000*/  LDC R1, c[0x0][0x28] ;  /* 0x00000a00ff017b82 */ /* 0x000e240000000800 */
[----:B0-----:R-:W-:Y:S01]  /*0010*/  VIADD R1, R1, 0xffffffc0 ;  /* 0xffffffc001017836 */ /* 0x001fe20000000000 */
[----:B------:R-:W0:Y:S01]  /*0020*/  S2R R4, SR_TID.X ;  /* 0x0000000000047919 */ /* 0x000e220000002100 */
[----:B------:R-:W-:Y:S01]  /*0030*/  ELECT P0, URZ, PT ;  /* 0x00000000003f782f */ /* 0x000fe20003800000 */
[----:B------:R-:W-:Y:S01]  /*0040*/  BSSY B0, `(.L_x_0) ;  /* 0x000000f000007945 */ /* 0x000fe20003800000 */
[--C-:B0-----:R-:W-:Y:S02]  /*0050*/  SHF.R.U32.HI R2, RZ, 0x5, R4.reuse ;  /* 0x00000005ff027819 */ /* 0x101fe40000011604 */
[----:B------:R-:W-:-:S03]  /*0060*/  SHF.R.U32.HI R0, RZ, 0x7, R4 ;  /* 0x00000007ff007819 */ /* 0x000fc60000011604 */
[----:B------:R-:W0:Y:S04]  /*0070*/  SHFL.IDX PT, R6, R2, RZ, 0x1f ;  /* 0x00001fff02067589 */ /* 0x000e2800000e0000 */
[----:B------:R1:W2:Y:S01]  /*0080*/  SHFL.IDX PT, R5, R0, RZ, 0x1f ;  /* 0x00001fff00057589 */ /* 0x0002a200000e0000 */
[----:B0-----:R-:W-:-:S13]  /*0090*/  ISETP.NE.OR P0, PT, R6, RZ, !P0 ;  /* 0x000000ff0600720c */ /* 0x001fda0004705670 */
[----:B-12---:R-:W-:Y:S05]  /*00a0*/  @P0 BRA `(.L_x_1) ;  /* 0x0000000000200947 */ /* 0x006fea0003800000 */
[----:B------:R-:W-:Y:S02]  /*00b0*/  ULDC.64 UR4, c[0x0][0x198] ;  /* 0x0000660000047ab9 */ /* 0x000fe40000000a00 */
[----:B------:R-:W-:Y:S02]  /*00c0*/  UIADD3 UR6, UP0, UR4, 0xf0, URZ ;  /* 0x000000f004067890 */ /* 0x000fe4000ff1e03f */
[----:B------:R-:W-:Y:S02]  /*00d0*/  UIADD3 UR4, UP1, UR4, 0x1f0, URZ ;  /* 0x000001f004047890 */ /* 0x000fe4000ff3e03f */
[----:B------:R-:W-:Y:S02]  /*00e0*/  UIADD3.X UR7, URZ, UR5, URZ, UP0, !UPT ;  /* 0x000000053f077290 */ /* 0x000fe400087fe43f */
[----:B------:R-:W-:-:S07]  /*00f0*/  UIADD3.X UR5, URZ, UR5, URZ, UP1, !UPT ;  /* 0x000000053f057290 */ /* 0x000fce0008ffe43f */
[----:B------:R0:W-:Y:S02]  /*0100*/  UTMACCTL.PF [UR6] ;  /* 0x00000000060079b9 */ /* 0x0001e40008040000 */
[----:B------:R0:W-:Y:S02]  /*0110*/  UTMACCTL.PF [UR4] ;  /* 0x00000000040079b9 */ /* 0x0001e40008040000 */
[----:B0-----:R-:W-:Y:S01]  /*0120*/  NOP ;  /* 0x0000000000007918 */ /* 0x001fe20000000000 */
.L_x_1:
[----:B------:R-:W-:Y:S05]  /*0130*/  BSYNC B0 ;  /* 0x0000000000007941 */ /* 0x000fea0003800000 */
.L_x_0:
[----:B------:R-:W0:Y:S02]  /*0140*/  SHFL.IDX PT, R0, R2, RZ, 0x1f ;  /* 0x00001fff02007589 */ /* 0x000e2400000e0000 */
[----:B0-----:R-:W-:-:S13]  /*0150*/  ISETP.NE.AND P0, PT, R0, RZ, PT ;  /* 0x000000ff0000720c */ /* 0x001fda0003f05270 */
[----:B------:R-:W-:Y:S05]  /*0160*/  @P0 BRA `(.L_x_2) ;  /* 0x0000000000480947 */ /* 0x000fea0003800000 */
[----:B------:R-:W0:Y:S01]  /*0170*/  S2UR UR8, SR_CgaCtaId ;  /* 0x00000000000879c3 */ /* 0x000e220000008800 */
[----:B------:R-:W-:Y:S01]  /*0180*/  UMOV UR4, 0x400 ;  /* 0x0000040000047882 */ /* 0x000fe20000000000 */
[----:B------:R-:W-:Y:S01]  /*0190*/  UMOV UR5, 0x1 ;  /* 0x0000000100057882 */ /* 0x000fe20000000000 */
[----:B------:R-:W-:Y:S01]  /*01a0*/  UMOV UR6, 0x100 ;  /* 0x0000010000067882 */ /* 0x000fe20000000000 */
[----:B------:R-:W-:Y:S01]  /*01b0*/  ELECT P0, URZ, PT ;  /* 0x00000000003f782f */ /* 0x000fe20003800000 */
[----:B------:R-:W-:-:S04]  /*01c0*/  UIADD3 UR6, -UR6, 0x100000, URZ ;  /* 0x0010000006067890 */ /* 0x000fc8000fffe13f */
[----:B------:R-:W-:Y:S02]  /*01d0*/  USHF.L.U32 UR7, UR6, 0xb, URZ ;  /* 0x0000000b06077899 */ /* 0x000fe4000800063f */
[----:B------:R-:W-:Y:S02]  /*01e0*/  USHF.L.U32 UR6, UR6, 0x1, URZ ;  /* 0x0000000106067899 */ /* 0x000fe4000800063f */
[----:B0-----:R-:W-:Y:S02]  /*01f0*/  ULEA UR8, UR8, UR4, 0x18 ;  /* 0x0000000408087291 */ /* 0x001fe4000f8ec03f */
[----:B------:R-:W-:-:S04]  /*0200*/  UIADD3 UR4, -UR5, 0x100000, URZ ;  /* 0x0010000005047890 */ /* 0x000fc8000fffe13f */
[----:B------:R-:W-:Y:S02]  /*0210*/  USHF.L.U32 UR5, UR4, 0xb, URZ ;  /* 0x0000000b04057899 */ /* 0x000fe4000800063f */
[----:B------:R-:W-:Y:S01]  /*0220*/  USHF.L.U32 UR4, UR4, 0x1, URZ ;  /* 0x0000000104047899 */ /* 0x000fe2000800063f */
[----:B------:R-:W0:Y:S11]  /*0230*/  FENCE.VIEW.ASYNC.S ;  /* 0x00000000000073c6 */ /* 0x000e360000000000 */
[----:B0-----:R0:W1:Y:S01]  /*0240*/  SYNCS.EXCH.64 URZ, [UR8], UR4 ;  /* 0x00000004083f75b2 */ /* 0x0010620008000100 */
[----:B------:R0:W2:Y:S01]  /*0250*/  SYNCS.EXCH.64 URZ, [UR8+0x10], UR6 ;  /* 0x00001006083f75b2 */ /* 0x0000a20008000100 */
[----:B------:R0:W3:Y:S01]  /*0260*/  SYNCS.EXCH.64 URZ, [UR8+0x8], UR4 ;  /* 0x00000804083f75b2 */ /* 0x0000e20008000100 */
[----:B------:R0:W4:Y:S01]  /*0270*/  SYNCS.EXCH.64 URZ, [UR8+0x18], UR6 ;  /* 0x00001806083f75b2 */ /* 0x0001220008000100 */
[----:B------:R-:W-:Y:S01]  /*0280*/  NOP ;  /* 0x0000000000007918 */ /* 0x000fe20000000000 */
.L_x_2:
[----:B------:R-:W5:Y:S01]  /*0290*/  SHFL.IDX PT, R2, R2, RZ, 0x1f ;  /* 0x00001fff02027589 */ /* 0x000f6200000e0000 */
[----:B------:R-:W1:Y:S01]  /*02a0*/  LDC R0, c[0x0][0x65c] ;  /* 0x00019700ff007b82 */ /* 0x000e620000000800 */
[----:B------:R-:W-:Y:S02]  /*02b0*/  ELECT P0, URZ, PT ;  /* 0x00000000003f782f */ /* 0x000fe40003800000 */
[----:B------:R-:W-:Y:S01]  /*02c0*/  SHF.R.S32.HI R3, RZ, 0x1f, R6 ;  /* 0x0000001fff037819 */ /* 0x000fe20000011406 */
[----:B------:R-:W2:Y:S01]  /*02d0*/  S2R R12, SR_CTAID.Y ;  /* 0x00000000000c7919 */ /* 0x000ea20000002600 */
[----:B0-----:R-:W-:Y:S01]  /*02e0*/  UMOV UR4, 0x20 ;  /* 0x0000002000047882 */ /* 0x001fe20000000000 */
[C---:B------:R-:W-:Y:S01]  /*02f0*/  ISETP.NE.AND P2, PT, R5.reuse, RZ, PT ;  /* 0x000000ff0500720c */ /* 0x040fe20003f45270 */
[----:B------:R-:W-:Y:S01]  /*0300*/  VIADD R7, R5, 0xffffffff ;  /* 0xffffffff05077836 */ /* 0x000fe20000000000 */
[----:B------:R-:W0:Y:S01]  /*0310*/  S2R R10, SR_CTAID.X ;  /* 0x00000000000a7919 */ /* 0x000e220000002500 */
[----:B------:R-:W-:Y:S01]  /*0320*/  LEA.HI R3, R3, R6, RZ, 0x2 ;  /* 0x0000000603037211 */ /* 0x000fe200078f10ff */
[----:B------:R-:W-:Y:S01]  /*0330*/  NOP ;  /* 0x0000000000007918 */ /* 0x000fe20000000000 */
[----:B------:R-:W-:Y:S01]  /*0340*/  IMAD.MOV.U32 R11, RZ, RZ, RZ ;  /* 0x000000ffff0b7224 */ /* 0x000fe200078e00ff */
[----:B------:R-:W-:Y:S01]  /*0350*/  NOP ;  /* 0x0000000000007918 */ /* 0x000fe20000000000 */
[----:B------:R-:W-:-:S02]  /*0360*/  LOP3.LUT R3, R3, 0xfffffffc, RZ, 0xc0, !PT ;  /* 0xfffffffc03037812 */ /* 0x000fc400078ec0ff */
[----:B------:R-:W-:Y:S02]  /*0370*/  LOP3.LUT R9, R9, 0xfffffff7, RZ, 0xc0, !PT ;  /* 0xfffffff709097812 */ /* 0x000fe400078ec0ff */
[----:B------:R-:W-:Y:S01]  /*0380*/  ISETP.GE.U32.AND P1, PT, R7, 0x2, PT ;  /* 0x000000020700780c */ /* 0x000fe20003f26070 */
[----:B------:R-:W-:Y:S01]  /*0390*/  IMAD.IADD R6, R6, 0x1, -R3 ;  /* 0x0000000106067824 */ /* 0x000fe200078e0a03 */
[----:B-----5:R-:W-:Y:S02]  /*03a0*/  ISETP.NE.OR P0, PT, R2, RZ, !P0 ;  /* 0x000000ff0200720c */ /* 0x020fe40004705670 */
[----:B-1----:R-:W-:-:S11]  /*03b0*/  ISETP.NE.AND P3, PT, R0, 0x1, PT ;  /* 0x000000010000780c */ /* 0x002fd60003f65270 */
[----:B------:R-:W-:Y:S01]  /*03c0*/  VOTEU.ALL UP0, P0 ;  /* 0x00000000003f7886 */ /* 0x000fe20000000000 */
[----:B------:R-:W-:Y:S01]  /*03d0*/  VOTEU.ALL UP1, P0 ;  /* 0x00000000003f7886 */ /* 0x000fe20000020000 */
[----:B------:R-:W0:Y:S01]  /*03e0*/  @P3 LDC R17, c[0x0][0x10] ;  /* 0x00000400ff113b82 */ /* 0x000e220000000800 */
[----:B--2---:R-:W-:Y:S01]  /*03f0*/  @P3 IMAD.MOV.U32 R2, RZ, RZ, R12 ;  /* 0x000000ffff023224 */ /* 0x004fe200078e000c */
[----:B------:R-:W-:Y:S01]  /*0400*/  @P3 LOP3.LUT R9, R9, 0x8, RZ, 0xfc, !PT ;  /* 0x0000000809093812 */ /* 0x000fe200078efcff */
[----:B------:R-:W-:Y:S01]  /*0410*/  @!UP0 UMOV UR6, 0x400 ;  /* 0x0000040000068882 */ /* 0x000fe20000000000 */
[----:B------:R-:W-:-:S04]  /*0420*/  @!UP0 UIADD3 UR4, -UR4, 0x100000, URZ ;  /* 0x0010000004048890 */ /* 0x000fc8000fffe13f */
[----:B------:R-:W-:Y:S02]  /*0430*/  @!UP0 USHF.L.U32 UR5, UR4, 0xb, URZ ;  /* 0x0000000b04058899 */ /* 0x000fe4000800063f */
[----:B------:R-:W-:Y:S01]  /*0440*/  @!UP0 USHF.L.U32 UR4, UR4, 0x1, URZ ;  /* 0x0000000104048899 */ /* 0x000fe2000800063f */
[----:B------:R-:W-:Y:S01]  /*0450*/  @P3 IMAD.MOV.U32 R3, RZ, RZ, RZ ;  /* 0x000000ffff033224 */ /* 0x000fe200078e00ff */
[----:B------:R-:W1:Y:S08]  /*0460*/  @!UP0 S2UR UR7, SR_CgaCtaId ;  /* 0x00000000000789c3 */ /* 0x000e700000008800 */
[----:B------:R-:W2:Y:S01]  /*0470*/  @!P3 LDC R15, c[0x0][0xc] ;  /* 0x00000300ff0fbb82 */ /* 0x000ea20000000800 */
[----:B0-----:R-:W-:-:S04]  /*0480*/  @P3 IMAD.WIDE.U32 R16, R10, R17, R2 ;  /* 0x000000110a103225 */ /* 0x001fc800078e0002 */
[----:B------:R-:W-:Y:S01]  /*0490*/  @P3 IMAD.MOV.U32 R3, RZ, RZ, R16 ;  /* 0x000000ffff033224 */ /* 0x000fe200078e0010 */
[----:B-1----:R-:W-:Y:S01]  /*04a0*/  @!UP0 ULEA UR6, UR7, UR6, 0x18 ;  /* 0x0000000607068291 */ /* 0x002fe2000f8ec03f */
[----:B------:R-:W-:Y:S01]  /*04b0*/  VOTEU.ALL UP0, P0 ;  /* 0x00000000003f7886 */ /* 0x000fe20000000000 */
[----:B------:R-:W-:-:S04]  /*04c0*/  ISETP.NE.AND P0, PT, R6, 0x3, PT ;  /* 0x000000030600780c */ /* 0x000fc80003f05270 */
[----:B------:R-:W-:Y:S01]  /*04d0*/  ISETP.EQ.OR P0, PT, R6, RZ, !P0 ;  /* 0x000000ff0600720c */ /* 0x000fe20004702670 */
[----:B--2---:R-:W-:-:S03]  /*04e0*/  @!P3 IMAD.WIDE.U32 R14, R15, R12, R10 ;  /* 0x0000000c0f0eb225 */ /* 0x004fc600078e000a */
[----:B------:R-:W-:Y:S01]  /*04f0*/  ISETP.EQ.AND P0, PT, R5, RZ, P0 ;  /* 0x000000ff0500720c */ /* 0x000fe20000702270 */
[----:B------:R-:W-:Y:S01]  /*0500*/  @P3 IMAD.MOV.U32 R5, RZ, RZ, RZ ;  /* 0x000000ffff053224 */ /* 0x000fe200078e00ff */
[----:B------:R-:W0:Y:S02]  /*0510*/  FENCE.VIEW.ASYNC.S ;  /* 0x00000000000073c6 */ /* 0x000e240000000000 */
[----:B0-----:R0:W3:Y:S01]  /*0520*/  @!UP0 SYNCS.EXCH.64 URZ, [UR6+0x30], UR4 ;  /* 0x00003004063f85b2 */ /* 0x0010e20008000100 */
[----:B------:R-:W-:Y:S02]  /*0530*/  @!P3 IMAD.MOV.U32 R3, RZ, RZ, R14 ;  /* 0x000000ffff03b224 */ /* 0x000fe400078e000e */
[----:B------:R-:W-:Y:S01]  /*0540*/  @P3 IMAD.IADD R2, R17, 0x1, R5 ;  /* 0x0000000111023824 */ /* 0x000fe200078e0205 */
[----:B------:R-:W-:Y:S01]  /*0550*/  SEL R5, RZ, 0x1, !P0 ;  /* 0x00000001ff057807 */ /* 0x000fe20004000000 */
[----:B------:R-:W-:-:S03]  /*0560*/  @!P3 IMAD.MOV.U32 R2, RZ, RZ, R15 ;  /* 0x000000ffff02b224 */ /* 0x000fc600078e000f */
[----:B------:R-:W-:Y:S01]  /*0570*/  SEL R5, R5, 0x2, P1 ;  /* 0x0000000205057807 */ /* 0x000fe20000800000 */
[----:B------:R0:W3:Y:S01]  /*0580*/  @!UP1 SYNCS.EXCH.64 URZ, [UR6+0x38], UR4 ;  /* 0x00003804063f95b2 */ /* 0x0000e20008000100 */
[----:B------:R-:W-:Y:S01]  /*0590*/  NOP ;  /* 0x0000000000007918 */ /* 0x000fe20000000000 */
[----:B---34-:R-:W-:Y:S06]  /*05a0*/  BAR.SYNC.DEFER_BLOCKING 0x0 ;  /* 0x0000000000007b1d */ /* 0x018fec0000010000 */
[----:B------:R-:W-:Y:S05]  /*05b0*/  @!P2 BRA `(.L_x_3) ;  /* 0x000000d400c4a947 */ /* 0x000fea0003800000 */
[----:B------:R-:W-:-:S13]  /*05c0*/  ISETP.GT.U32.AND P0, PT, R7, 0x1, PT ;  /* 0x000000010700780c */ /* 0x000fda0003f04070 */
[----:B0-----:R-:W-:Y:S05]  /*05d0*/  @P0 EXIT ;  /* 0x000000000000094d */ /* 0x001fea0003800000 */
[----:B------:R-:W-:Y:S01]  /*05e0*/  ULDC.64 UR4, c[0x0][0x650] ;  /* 0x0001940000047ab9 */ /* 0x000fe20000000a00 */
[----:B------:R-:W-:Y:S01]  /*05f0*/  PRMT R14, RZ, 0x7610, R14 ;  /* 0x00007610ff0e7816 */ /* 0x000fe2000000000e */
[----:B------:R-:W-:Y:S01]  /*0600*/  IMAD.MOV.U32 R8, RZ, RZ, -0x1 ;  /* 0xffffffffff087424 */ /* 0x000fe200078e00ff */
[----:B------:R-:W-:Y:S01]  /*0610*/  ISETP.GE.U32.AND P0, PT, R3, UR4, PT ;  /* 0x0000000403007c0c */ /* 0x000fe2000bf06070 */
[----:B------:R-:W-:Y:S02]  /*0620*/  IMAD.MOV.U32 R7, RZ, RZ, -0x1 ;  /* 0xffffffffff077424 */ /* 0x000fe400078e00ff */
[----:B------:R-:W-:Y:S01]  /*0630*/  IMAD.MOV.U32 R6, RZ, RZ, -0x1 ;  /* 0xffffffffff067424 */ /* 0x000fe200078e00ff */
[----:B------:R-:W-:-:S13]  /*0640*/  ISETP.GE.U32.AND.EX P0, PT, R2, UR5, PT, P0 ;  /* 0x0000000502007c0c */ /* 0x000fda000bf06100 */
[----:B------:R-:W-:Y:S05]  /*0650*/  @P0 BRA `(.L_x_4) ;  /* 0x0000000400640947 */ /* 0x000fea0003800000 */
[----:B------:R-:W0:Y:S01]  /*0660*/  LDC.64 R20, c[0x0][0x628] ;  /* 0x00018a00ff147b82 */ /* 0x000e220000000a00 */
[----:B------:R-:W-:Y:S02]  /*0670*/  IMAD.MOV.U32 R6, RZ, RZ, R3 ;  /* 0x000000ffff067224 */ /* 0x000fe400078e0003 */
[----:B------:R-:W-:-:S05]  /*0680*/  IMAD.MOV.U32 R7, RZ, RZ, R2 ;  /* 0x000000ffff077224 */ /* 0x000fca00078e0002 */
[----:B------:R-:W1:Y:S08]  /*0690*/  LDC R8, c[0x0][0x630] ;  /* 0x00018c00ff087b82 */ /* 0x000e700000000800 */
[----:B------:R-:W2:Y:S01]  /*06a0*/  LDC.64 R22, c[0x0][0x620] ;  /* 0x00018800ff167b82 */ /* 0x000ea20000000a00 */
[----:B0-----:R-:W-:-:S04]  /*06b0*/  ISETP.NE.U32.AND P0, PT, R20, RZ, PT ;  /* 0x000000ff1400720c */ /* 0x001fc80003f05070 */
[----:B------:R-:W-:-:S13]  /*06c0*/  ISETP.NE.AND.EX P0, PT, R21, RZ, PT, P0 ;  /* 0x000000ff1500720c */ /* 0x000fda0003f05300 */
[----:B-12---:R-:W-:Y:S05]  /*06d0*/  @!P0 BRA `(.L_x_5) ;  /* 0x0000000000288947 */ /* 0x006fea0003800000 */
[----:B------:R-:W0:Y:S02]  /*06e0*/  LDC R6, c[0x0][0x634] ;  /* 0x00018d00ff067b82 */ /* 0x000e240000000800 */
[----:B0-----:R-:W-:-:S05]  /*06f0*/  IADD3 R13, P0, R3, R6, RZ ;  /* 0x00000006030d7210 */ /* 0x001fca0007f1e0ff */
[----:B------:R-:W-:-:S04]  /*0700*/  IMAD.X R19, RZ, RZ, R2, P0 ;  /* 0x000000ffff137224 */ /* 0x000fc800000e0602 */
[----:B------:R-:W-:-:S04]  /*0710*/  IMAD.WIDE.U32 R6, R19, R20, RZ ;  /* 0x0000001413067225 */ /* 0x000fc800078e00ff */
[----:B------:R-:W-:-:S04]  /*0720*/  IMAD.WIDE.U32 R14, P0, R13, R21, R6 ;  /* 0x000000150d0e7225 */ /* 0x000fc80007800006 */
[----:B------:R-:W-:-:S04]  /*0730*/  IMAD.WIDE.U32 R6, R13, R20, RZ ;  /* 0x000000140d067225 */ /* 0x000fc800078e00ff */
[----:B------:R-:W-:Y:S01]  /*0740*/  IMAD.X R17, RZ, RZ, RZ, P0 ;  /* 0x000000ffff117224 */ /* 0x000fe200000e06ff */
[----:B------:R-:W-:Y:S01]  /*0750*/  IADD3 RZ, P0, R7, R14, RZ ;  /* 0x0000000e07ff7210 */ /* 0x000fe20007f1e0ff */
[----:B------:R-:W-:-:S04]  /*0760*/  IMAD.MOV.U32 R16, RZ, RZ, R15 ;  /* 0x000000ffff107224 */ /* 0x000fc800078e000f */
[----:B------:R-:W-:-:S08]  /*0770*/  IMAD.WIDE.U32.X R6, R19, R21, R16, P0 ;  /* 0x0000001513067225 */ /* 0x000fd000000e0410 */
.L_x_5:
[-CC-:B------:R-:W-:Y:S01]  /*0780*/  SHF.R.U64 R28, R6, R8.reuse, R7.reuse ;  /* 0x00000008061c7219 */ /* 0x180fe20000001207 */
[----:B------:R-:W0:Y:S01]  /*0790*/  LDC.64 R24, c[0x0][0x640] ;  /* 0x00019000ff187b82 */ /* 0x000e220000000a00 */
[----:B------:R-:W-:Y:S01]  /*07a0*/  SHF.R.U32.HI R6, RZ, R8, R7 ;  /* 0x00000008ff067219 */ /* 0x000fe20000011607 */
[----:B------:R-:W-:Y:S01]  /*07b0*/  ULDC UR4, c[0x0][0x150] ;  /* 0x0000540000047ab9 */ /* 0x000fe20000000800 */
[----:B------:R-:W-:Y:S01]  /*07c0*/  I2FP.F32.U32 R8, R10 ;  /* 0x0000000a00087245 */ /* 0x000fe20000201000 */
[----:B------:R-:W-:Y:S01]  /*07d0*/  IMAD.MOV.U32 R7, RZ, RZ, R2 ;  /* 0x000000ffff077224 */ /* 0x000fe200078e0002 */
[----:B------:R-:W-:-:S03]  /*07e0*/  IADD3 R13, P0, RZ, -R28, RZ ;  /* 0x8000001cff0d7210 */ /* 0x000fc60007f1e0ff */
[----:B------:R-:W1:Y:S01]  /*07f0*/  LDC R16, c[0x0][0x618] ;  /* 0x00018600ff107b82 */ /* 0x000e620000000800 */
[----:B------:R-:W-:Y:S01]  /*0800*/  FMUL R8, R8, UR4 ;  /* 0x0000000408087c20 */ /* 0x000fe20008400000 */
[----:B------:R-:W-:Y:S01]  /*0810*/  IMAD.X R15, RZ, RZ, ~R6, P0 ;  /* 0x000000ffff0f7224 */ /* 0x000fe200000e0e06 */
[----:B------:R-:W-:Y:S01]  /*0820*/  ULDC UR4, c[0x0][0x154] ;  /* 0x0000550000047ab9 */ /* 0x000fe20000000800 */
[----:B------:R-:W-:Y:S02]  /*0830*/  IMAD.MOV.U32 R6, RZ, RZ, R3 ;  /* 0x000000ffff067224 */ /* 0x000fe400078e0003 */
[-C--:B------:R-:W-:Y:S01]  /*0840*/  IMAD R14, R15, R22.reuse, RZ ;  /* 0x000000160f0e7224 */ /* 0x080fe200078e02ff */
[----:B------:R-:W2:Y:S01]  /*0850*/  F2I.U32.TRUNC.NTZ R8, R8 ;  /* 0x0000000800087305 */ /* 0x000ea2000020f000 */
[----:B------:R-:W3:Y:S01]  /*0860*/  LDC R11, c[0x0][0x144] ;  /* 0x00005100ff0b7b82 */ /* 0x000ee20000000800 */
[----:B------:R-:W-:-:S04]  /*0870*/  IMAD.WIDE.U32 R6, R13, R22, R6 ;  /* 0x000000160d067225 */ /* 0x000fc800078e0006 */
[----:B------:R-:W-:Y:S02]  /*0880*/  IMAD R13, R13, R23, R14 ;  /* 0x000000170d0d7224 */ /* 0x000fe400078e020e */
[----:B------:R-:W-:Y:S01]  /*0890*/  IMAD.MOV.U32 R14, RZ, RZ, 0x1 ;  /* 0x00000001ff0e7424 */ /* 0x000fe200078e00ff */
[----:B------:R-:W4:Y:S01]  /*08a0*/  LDC R20, c[0x0][0x608] ;  /* 0x00018200ff147b82 */ /* 0x000f220000000800 */
[----:B------:R-:W-:Y:S01]  /*08b0*/  IMAD.IADD R13, R7, 0x1, R13 ;  /* 0x00000001070d7824 */ /* 0x000fe200078e020d */
[----:B0-----:R-:W-:Y:S01]  /*08c0*/  ISETP.NE.U32.AND P0, PT, R24, RZ, PT ;  /* 0x000000ff1800720c */ /* 0x001fe20003f05070 */
[----:B--2---:R-:W-:-:S03]  /*08d0*/  IMAD.MOV R7, RZ, RZ, -R8 ;  /* 0x000000ffff077224 */ /* 0x004fc600078e0a08 */
[----:B------:R-:W-:Y:S02]  /*08e0*/  ISETP.NE.AND.EX P0, PT, R25, RZ, PT, P0 ;  /* 0x000000ff1900720c */ /* 0x000fe40003f05300 */
[----:B------:R-:W0:Y:S01]  /*08f0*/  LDC R15, c[0x0][0x658] ;  /* 0x00019600ff0f7b82 */ /* 0x000e220000000800 */
[--C-:B-1----:R-:W-:Y:S02]  /*0900*/  SHF.R.U64 R18, R6, R16, R13.reuse ;  /* 0x0000001006127219 */ /* 0x102fe4000000120d */
[----:B------:R-:W-:Y:S02]  /*0910*/  I2FP.F32.U32 R6, R12 ;  /* 0x0000000c00067245 */ /* 0x000fe40000201000 */
[----:B------:R-:W-:-:S03]  /*0920*/  SHF.R.U32.HI R13, RZ, R16, R13 ;  /* 0x00000010ff0d7219 */ /* 0x000fc6000001160d */
[----:B------:R-:W1:Y:S01]  /*0930*/  LDC R19, c[0x0][0x148] ;  /* 0x00005200ff137b82 */ /* 0x000e620000000800 */
[----:B---3--:R-:W-:Y:S02]  /*0940*/  IMAD R8, R11, R7, R10 ;  /* 0x000000070b087224 */ /* 0x008fe400078e020a */
[----:B------:R-:W-:Y:S01]  /*0950*/  FMUL R7, R6, UR4 ;  /* 0x0000000406077c20 */ /* 0x000fe20008400000 */
[----:B------:R-:W-:-:S03]  /*0960*/  IMAD.MOV.U32 R6, RZ, RZ, -0x1 ;  /* 0xffffffffff067424 */ /* 0x000fc600078e00ff */
[----:B------:R2:W3:Y:S01]  /*0970*/  F2I.U32.TRUNC.NTZ R17, R7 ;  /* 0x0000000700117305 */ /* 0x0004e2000020f000 */
[----:B------:R-:W1:Y:S01]  /*0980*/  LDC R23, c[0x0][0x600] ;  /* 0x00018000ff177b82 */ /* 0x000e620000000800 */
[-CC-:B----4-:R-:W-:Y:S02]  /*0990*/  SHF.R.U64 R29, R18, R20.reuse, R13.reuse ;  /* 0x00000014121d7219 */ /* 0x190fe4000000120d */
[----:B------:R-:W-:-:S05]  /*09a0*/  SHF.R.U32.HI R10, RZ, R20, R13 ;  /* 0x00000014ff0a7219 */ /* 0x000fca000001160d */
[----:B------:R-:W4:Y:S01]  /*09b0*/  LDC R22, c[0x0][0x648] ;  /* 0x00019200ff167b82 */ /* 0x000f220000000800 */
[-CC-:B0-----:R-:W-:Y:S02]  /*09c0*/  SHF.R.U64 R20, R29, R15.reuse, R10.reuse ;  /* 0x0000000f1d147219 */ /* 0x181fe4000000120a */
[-C--:B------:R-:W-:Y:S02]  /*09d0*/  SHF.L.U32 R6, R6, R15.reuse, RZ ;  /* 0x0000000f06067219 */ /* 0x080fe400000006ff */
[-C--:B------:R-:W-:Y:S02]  /*09e0*/  SHF.R.U32.HI R10, RZ, R15.reuse, R10 ;  /* 0x0000000fff0a7219 */ /* 0x080fe4000001160a */
[----:B------:R-:W-:Y:S01]  /*09f0*/  LOP3.LUT R16, RZ, R6, RZ, 0x33, !PT ;  /* 0x00000006ff107212 */ /* 0x000fe200078e33ff */
[----:B------:R-:W0:Y:S01]  /*0a00*/  LDC R27, c[0x0][0x638] ;  /* 0x00018e00ff1b7b82 */ /* 0x000e220000000800 */
[----:B------:R-:W-:Y:S01]  /*0a10*/  SHF.L.U32 R13, R14, R15, RZ ;  /* 0x0000000f0e0d7219 */ /* 0x000fe200000006ff */
[----:B------:R-:W-:-:S02]  /*0a20*/  IMAD.MOV.U32 R6, RZ, RZ, R20 ;  /* 0x000000ffff067224 */ /* 0x000fc400078e0014 */
[----:B--2---:R-:W-:-:S04]  /*0a30*/  IMAD.MOV.U32 R7, RZ, RZ, R10 ;  /* 0x000000ffff077224 */ /* 0x004fc800078e000a */
[----:B------:R-:W2:Y:S01]  /*0a40*/  LDC R26, c[0x0][0x610] ;  /* 0x00018400ff1a7b82 */ /* 0x000ea20000000800 */
[----:B---3--:R-:W-:Y:S05]  /*0a50*/  @!P0 BRA `(.L_x_6) ;  /* 0x0000000000288947 */ /* 0x008fea0003800000 */
[----:B------:R-:W3:Y:S02]  /*0a60*/  LDC R15, c[0x0][0x64c] ;  /* 0x00019300ff0f7b82 */ /* 0x000ee40000000800 */
[----:B---3--:R-:W-:-:S05]  /*0a70*/  IADD3 R15, P0, R20, R15, RZ ;  /* 0x0000000f140f7210 */ /* 0x008fca0007f1e0ff */
        /* <DEDUP_REMOVED lines=8> */
.L_x_6:
[----:B----4-:R-:W-:Y:S01]  /*0b00*/  SHF.R.U64 R6, R6, R22, R7 ;  /* 0x0000001606067219 */ /* 0x010fe20000001207 */
[----:B-1----:R-:W-:Y:S01]  /*0b10*/  VIADD R7, R23, 0xffffffff ;  /* 0xffffffff17077836 */ /* 0x002fe20000000000 */
[----:B------:R-:W-:Y:S01]  /*0b20*/  LOP3.LUT R16, R29, R16, RZ, 0xc0, !PT ;  /* 0x000000101d107212 */ /* 0x000fe200078ec0ff */
[----:B------:R-:W-:Y:S02]  /*0b30*/  IMAD.MOV R17, RZ, RZ, -R17 ;  /* 0x000000ffff117224 */ /* 0x000fe400078e0a11 */
[----:B------:R-:W-:Y:S01]  /*0b40*/  IMAD.MOV R10, RZ, RZ, -R6 ;  /* 0x000000ffff0a7224 */ /* 0x000fe200078e0a06 */
[----:B------:R-:W-:Y:S01]  /*0b50*/  LOP3.LUT R7, R18, R7, RZ, 0xc0, !PT ;  /* 0x0000000712077212 */ /* 0x000fe200078ec0ff */
[----:B------:R-:W-:Y:S02]  /*0b60*/  IMAD R13, R13, R6, R16 ;  /* 0x000000060d0d7224 */ /* 0x000fe400078e0210 */
[----:B------:R-:W-:Y:S02]  /*0b70*/  @P3 IMAD R8, R19, R17, R12 ;  /* 0x0000001113083224 */ /* 0x000fe400078e020c */
[----:B0-----:R-:W-:-:S02]  /*0b80*/  IMAD R6, R10, R27, R20 ;  /* 0x0000001b0a067224 */ /* 0x001fc400078e0214 */
[----:B--2---:R-:W-:Y:S02]  /*0b90*/  IMAD R8, R13, R26, R8 ;  /* 0x0000001a0d087224 */ /* 0x004fe400078e0208 */
[----:B------:R-:W-:Y:S02]  /*0ba0*/  IMAD R11, R6, R23, R7 ;  /* 0x00000017060b7224 */ /* 0x000fe400078e0207 */
[----:B------:R-:W-:Y:S02]  /*0bb0*/  IMAD.MOV.U32 R14, RZ, RZ, 0x1 ;  /* 0x00000001ff0e7424 */ /* 0x000fe400078e00ff */
[----:B------:R-:W-:Y:S01]  /*0bc0*/  IMAD.MOV.U32 R6, RZ, RZ, R28 ;  /* 0x000000ffff067224 */ /* 0x000fe200078e001c */
[----:B------:R-:W-:Y:S02]  /*0bd0*/  SEL R7, R11, R8, !P3 ;  /* 0x000000080b077207 */ /* 0x000fe40005800000 */
[----:B------:R-:W-:-:S07]  /*0be0*/  SEL R8, R8, R11, !P3 ;  /* 0x0000000b08087207 */ /* 0x000fce0005800000 */
.L_x_4:
[----:B------:R-:W-:-:S08]  /*0bf0*/  NOP ;  /* 0x0000000000007918 */ /* 0x000fd00000000000 */
[----:B------:R-:W0:Y:S02]  /*0c00*/  USETMAXREG.TRY_ALLOC.CTAPOOL UP0, 0xe8 ;  /* 0x000000e8000079c8 */ /* 0x000e240008000600 */
[----:B0-----:R-:W-:-:S13]  /*0c10*/  PLOP3.LUT P0, PT, PT, PT, UP0, 0x80, 0x0 ;  /* 0x000000000000781c */ /* 0x001fda0003f0f008 */
[----:B------:R-:W-:Y:S05]  /*0c20*/  @!P0 BRA `(.L_x_4) ;  /* 0xfffffffc00f08947 */ /* 0x000fea000383ffff */
[----:B------:R-:W-:Y:S01]  /*0c30*/  ULDC.64 UR4, c[0x0][0x598] ;  /* 0x0001660000047ab9 */ /* 0x000fe20000000a00 */
[----:B------:R-:W-:Y:S01]  /*0c40*/  ULDC.64 UR20, c[0x0][0x208] ;  /* 0x0000820000147ab9 */ /* 0x000fe20000000a00 */
[----:B------:R-:W-:-:S04]  /*0c50*/  ISETP.NE.U32.AND P0, PT, RZ, UR4, PT ;  /* 0x00000004ff007c0c */ /* 0x000fc8000bf05070 */
[----:B------:R-:W-:-:S13]  /*0c60*/  ISETP.NE.AND.EX P0, PT, RZ, UR5, PT, P0 ;  /* 0x00000005ff007c0c */ /* 0x000fda000bf05300 */
[----:B------:R-:W-:Y:S05]  /*0c70*/  @!P0 BRA `(.L_x_7) ;  /* 0x00000000001c8947 */ /* 0x000fea0003800000 */
[----:B------:R-:W0:Y:S02]  /*0c80*/  LDC.64 R10, c[0x0][0x598] ;  /* 0x00016600ff0a7b82 */ /* 0x000e240000000a00 */
[----:B0-----:R-:W2:Y:S02]  /*0c90*/  LDG.E.64 R10, desc[UR20][R10.64] ;  /* 0x000000140a0a7981 */ /* 0x001ea4000c1e1b00 */
[----:B--2---:R-:W-:-:S04]  /*0ca0*/  ISETP.NE.U32.AND P0, PT, R10, RZ, PT ;  /* 0x000000ff0a00720c */ /* 0x004fc80003f05070 */
[----:B------:R-:W-:-:S13]  /*0cb0*/  ISETP.NE.AND.EX P0, PT, R11, RZ, PT, P0 ;  /* 0x000000ff0b00720c */ /* 0x000fda0003f05300 */
[----:B------:R-:W-:Y:S05]  /*0cc0*/  @!P0 BRA `(.L_x_7) ;  /* 0x0000000000088947 */ /* 0x000fea0003800000 */
[----:B------:R0:W5:Y:S01]  /*0cd0*/  LD.E R10, desc[UR20][R10.64] ;  /* 0x000000140a0a7980 */ /* 0x000162000c101900 */
[----:B------:R-:W-:Y:S05]  /*0ce0*/  BRA `(.L_x_8) ;  /* 0x0000000000207947 */ /* 0x000fea0003800000 */
.L_x_7:
[----:B------:R-:W-:Y:S02]  /*0cf0*/  ULDC.64 UR4, c[0x0][0x588] ;  /* 0x0001620000047ab9 */ /* 0x000fe40000000a00 */
[----:B------:R-:W-:-:S04]  /*0d00*/  ISETP.NE.U32.AND P0, PT, RZ, UR4, PT ;  /* 0x00000004ff007c0c */ /* 0x000fc8000bf05070 */
[----:B------:R-:W-:-:S13]  /*0d10*/  ISETP.NE.AND.EX P0, PT, RZ, UR5, PT, P0 ;  /* 0x00000005ff007c0c */ /* 0x000fda000bf05300 */
[----:B------:R-:W-:Y:S05]  /*0d20*/  @!P0 BRA `(.L_x_9) ;  /* 0x00000000000c8947 */ /* 0x000fea0003800000 */
[----:B------:R-:W0:Y:S02]  /*0d30*/  LDC.64 R10, c[0x0][0x588] ;  /* 0x00016200ff0a7b82 */ /* 0x000e240000000a00 */
[----:B0-----:R1:W5:Y:S01]  /*0d40*/  LDG.E R10, desc[UR20][R10.64] ;  /* 0x000000140a0a7981 */ /* 0x001362000c1e1900 */
[----:B------:R-:W-:Y:S05]  /*0d50*/  BRA `(.L_x_8) ;  /* 0x0000000000047947 */ /* 0x000fea0003800000 */
.L_x_9:
[----:B------:R-:W2:Y:S02]  /*0d60*/  LDC R10, c[0x0][0x580] ;  /* 0x00016000ff0a7b82 */ /* 0x000ea40000000800 */
.L_x_8:
[----:B------:R-:W-:Y:S02]  /*0d70*/  ULDC.64 UR4, c[0x0][0x5a0] ;  /* 0x0001680000047ab9 */ /* 0x000fe40000000a00 */
[----:B------:R-:W-:-:S04]  /*0d80*/  ISETP.NE.U32.AND P0, PT, RZ, UR4, PT ;  /* 0x00000004ff007c0c */ /* 0x000fc8000bf05070 */
[----:B------:R-:W-:-:S13]  /*0d90*/  ISETP.NE.AND.EX P0, PT, RZ, UR5, PT, P0 ;  /* 0x00000005ff007c0c */ /* 0x000fda000bf05300 */
[----:B------:R-:W-:Y:S05]  /*0da0*/  @!P0 BRA `(.L_x_10) ;  /* 0x00000000001c8947 */ /* 0x000fea0003800000 */
[----:B------:R-:W3:Y:S02]  /*0db0*/  LDC.64 R12, c[0x0][0x5a0] ;  /* 0x00016800ff0c7b82 */ /* 0x000ee40000000a00 */
[----:B---3--:R-:W3:Y:S02]  /*0dc0*/  LDG.E.64 R12, desc[UR20][R12.64] ;  /* 0x000000140c0c7981 */ /* 0x008ee4000c1e1b00 */
[----:B---3--:R-:W-:-:S04]  /*0dd0*/  ISETP.NE.U32.AND P0, PT, R12, RZ, PT ;  /* 0x000000ff0c00720c */ /* 0x008fc80003f05070 */
[----:B------:R-:W-:-:S13]  /*0de0*/  ISETP.NE.AND.EX P0, PT, R13, RZ, PT, P0 ;  /* 0x000000ff0d00720c */ /* 0x000fda0003f05300 */
[----:B------:R-:W-:Y:S05]  /*0df0*/  @!P0 BRA `(.L_x_10) ;  /* 0x0000000000088947 */ /* 0x000fea0003800000 */
[----:B01----:R0:W5:Y:S01]  /*0e00*/  LD.E R11, desc[UR20][R12.64] ;  /* 0x000000140c0b7980 */ /* 0x003162000c101900 */
[----:B------:R-:W-:Y:S05]  /*0e10*/  BRA `(.L_x_11) ;  /* 0x0000000000207947 */ /* 0x000fea0003800000 */
.L_x_10:
[----:B------:R-:W-:Y:S02]  /*0e20*/  ULDC.64 UR4, c[0x0][0x590] ;  /* 0x0001640000047ab9 */ /* 0x000fe40000000a00 */
[----:B------:R-:W-:-:S04]  /*0e30*/  ISETP.NE.U32.AND P0, PT, RZ, UR4, PT ;  /* 0x00000004ff007c0c */ /* 0x000fc8000bf05070 */
[----:B------:R-:W-:-:S13]  /*0e40*/  ISETP.NE.AND.EX P0, PT, RZ, UR5, PT, P0 ;  /* 0x00000005ff007c0c */ /* 0x000fda000bf05300 */
[----:B------:R-:W-:Y:S05]  /*0e50*/  @!P0 BRA `(.L_x_12) ;  /* 0x00000000000c8947 */ /* 0x000fea0003800000 */
[----:B------:R-:W0:Y:S02]  /*0e60*/  LDC.64 R12, c[0x0][0x590] ;  /* 0x00016400ff0c7b82 */ /* 0x000e240000000a00 */
[----:B01----:R1:W5:Y:S01]  /*0e70*/  LDG.E R11, desc[UR20][R12.64] ;  /* 0x000000140c0b7981 */ /* 0x003362000c1e1900 */
[----:B------:R-:W-:Y:S05]  /*0e80*/  BRA `(.L_x_11) ;  /* 0x0000000000047947 */ /* 0x000fea0003800000 */
.L_x_12:
[----:B01----:R-:W3:Y:S02]  /*0e90*/  LDC R11, c[0x0][0x584] ;  /* 0x00016100ff0b7b82 */ /* 0x003ee40000000800 */
.L_x_11:
[----:B------:R-:W-:-:S13]  /*0ea0*/  LOP3.LUT P0, RZ, R14, 0xff, RZ, 0xc0, !PT ;  /* 0x000000ff0eff7812 */ /* 0x000fda000780c0ff */
[----:B------:R-:W-:Y:S05]  /*0eb0*/  @!P0 EXIT ;  /* 0x000000000000894d */ /* 0x000fea0003800000 */
[----:B------:R-:W0:Y:S01]  /*0ec0*/  LDC.64 R18, c[0x0][0x5c8] ;  /* 0x00017200ff127b82 */ /* 0x000e220000000a00 */
[----:B------:R-:W-:Y:S02]  /*0ed0*/  ULDC UR4, c[0x0][0x28c] ;  /* 0x0000a30000047ab9 */ /* 0x000fe40000000800 */
[----:B------:R-:W-:-:S04]  /*0ee0*/  UIADD3 UR4, UR4, 0xff, URZ ;  /* 0x000000ff04047890 */ /* 0x000fc8000fffe03f */
[----:B------:R-:W-:-:S04]  /*0ef0*/  USHF.R.S32.HI UR5, URZ, 0x1f, UR4 ;  /* 0x0000001f3f057899 */ /* 0x000fc80008011404 */
[----:B------:R-:W-:-:S03]  /*0f00*/  ULEA.HI UR5, UR5, UR4, URZ, 0x8 ;  /* 0x0000000405057291 */ /* 0x000fc6000f8f403f */
[----:B------:R-:W-:Y:S01]  /*0f10*/  UMOV UR4, URZ ;  /* 0x0000003f00047c82 */ /* 0x000fe20008000000 */
[----:B------:R-:W-:-:S03]  /*0f20*/  USHF.R.S32.HI UR9, URZ, 0x8, UR5 ;  /* 0x000000083f097899 */ /* 0x000fc60008011405 */
[----:B------:R-:W-:Y:S01]  /*0f30*/  UMOV UR5, URZ ;  /* 0x0000003f00057c82 */ /* 0x000fe20008000000 */
[C-C-:B01----:R-:W-:Y:S01]  /*0f40*/  SHF.L.U64.HI R12, R18.reuse, 0x7, R19.reuse ;  /* 0x00000007120c7819 */ /* 0x143fe20000010213 */
[C---:B------:R-:W-:Y:S01]  /*0f50*/  IMAD.SHL.U32 R15, R18.reuse, 0x80, RZ ;  /* 0x00000080120f7824 */ /* 0x040fe200078e00ff */
[C-C-:B------:R-:W-:Y:S01]  /*0f60*/  SHF.L.U64.HI R13, R18.reuse, 0x3, R19.reuse ;  /* 0x00000003120d7819 */ /* 0x140fe20000010213 */
[C---:B------:R-:W-:Y:S01]  /*0f70*/  IMAD.SHL.U32 R16, R18.reuse, 0x8, RZ ;  /* 0x0000000812107824 */ /* 0x040fe200078e00ff */
[C---:B------:R-:W-:Y:S01]  /*0f80*/  SHF.L.U64.HI R14, R18.reuse, 0x8, R19 ;  /* 0x00000008120e7819 */ /* 0x040fe20000010213 */
[----:B------:R-:W-:Y:S01]  /*0f90*/  IMAD.SHL.U32 R17, R18, 0x100, RZ ;  /* 0x0000010012117824 */ /* 0x000fe200078e00ff */
[----:B------:R-:W-:-:S07]  /*0fa0*/  LOP3.LUT R18, R5, 0x1, RZ, 0xfc, !PT ;  /* 0x0000000105127812 */ /* 0x000fce00078efcff */
.L_x_39:
[----:B------:R-:W-:Y:S01]  /*0fb0*/  LOP3.LUT R19, R4, 0x80, RZ, 0xc0, !PT ;  /* 0x0000008004137812 */ /* 0x000fe200078ec0ff */
[----:B------:R-:W0:Y:S01]  /*0fc0*/  S2UR UR13, SR_CgaCtaId ;  /* 0x00000000000d79c3 */ /* 0x000e220000008800 */
[----:B------:R-:W-:Y:S01]  /*0fd0*/  UMOV UR12, 0x400 ;  /* 0x00000400000c7882 */ /* 0x000fe20000000000 */
[----:B------:R-:W-:Y:S01]  /*0fe0*/  UMOV UR6, URZ ;  /* 0x0000003f00067c82 */ /* 0x000fe20008000000 */
[----:B------:R-:W-:Y:S01]  /*0ff0*/  SHF.R.U32.HI R19, RZ, 0x7, R19 ;  /* 0x00000007ff137819 */ /* 0x000fe20000011613 */
[----:B------:R-:W-:Y:S01]  /*1000*/  UMOV UR7, URZ ;  /* 0x0000003f00077c82 */ /* 0x000fe20008000000 */
[----:B------:R-:W-:Y:S02]  /*1010*/  CS2R R120, SRZ ;  /* 0x0000000000787805 */ /* 0x000fe4000001ff00 */
[----:B------:R-:W-:Y:S02]  /*1020*/  CS2R R22, SRZ ;  /* 0x0000000000167805 */ /* 0x000fe4000001ff00 */
[----:B------:R-:W-:Y:S01]  /*1030*/  CS2R R122, SRZ ;  /* 0x00000000007a7805 */ /* 0x000fe2000001ff00 */
[----:B-1----:R-:W1:Y:S01]  /*1040*/  LDC R20, c[0x0][0x28c] ;  /* 0x0000a300ff147b82 */ /* 0x002e620000000800 */
[----:B------:R-:W4:Y:S01]  /*1050*/  SHFL.IDX PT, R19, R19, RZ, 0x1f ;  /* 0x00001fff13137589 */ /* 0x000f2200000e0000 */
[----:B------:R-:W-:-:S02]  /*1060*/  CS2R R126, SRZ ;  /* 0x00000000007e7805 */ /* 0x000fc4000001ff00 */
[----:B------:R-:W-:Y:S02]  /*1070*/  CS2R R124, SRZ ;  /* 0x00000000007c7805 */ /* 0x000fe4000001ff00 */
[----:B------:R-:W-:Y:S02]  /*1080*/  CS2R R128, SRZ ;  /* 0x0000000000807805 */ /* 0x000fe4000001ff00 */
[----:B------:R-:W-:Y:S02]  /*1090*/  CS2R R130, SRZ ;  /* 0x0000000000827805 */ /* 0x000fe4000001ff00 */
[----:B------:R-:W-:Y:S02]  /*10a0*/  CS2R R132, SRZ ;  /* 0x0000000000847805 */ /* 0x000fe4000001ff00 */
[----:B------:R-:W-:Y:S02]  /*10b0*/  CS2R R134, SRZ ;  /* 0x0000000000867805 */ /* 0x000fe4000001ff00 */
        /* <DEDUP_REMOVED lines=16> */
[----:B-1----:R-:W-:Y:S02]  /*11c0*/  ISETP.GE.AND P0, PT, R20, 0x1, PT ;  /* 0x000000011400780c */ /* 0x002fe40003f06270 */
[----:B------:R-:W-:Y:S02]  /*11d0*/  CS2R R20, SRZ ;  /* 0x0000000000147805 */ /* 0x000fe4000001ff00 */
[----:B----4-:R-:W-:-:S02]  /*11e0*/  R2UR UR8, R19 ;  /* 0x00000000130872ca */ /* 0x010fc400000e0000 */
        /* <DEDUP_REMOVED lines=11> */
[----:B------:R-:W-:Y:S01]  /*12a0*/  CS2R R206, SRZ ;  /* 0x0000000000ce7805 */ /* 0x000fe2000001ff00 */
[----:B------:R-:W-:Y:S01]  /*12b0*/  ULEA.HI UR10, UR8, UR8, URZ, 0x1 ;  /* 0x00000008080a7291 */ /* 0x000fe2000f8f083f */
[----:B------:R-:W-:-:S02]  /*12c0*/  CS2R R208, SRZ ;  /* 0x0000000000d07805 */ /* 0x000fc4000001ff00 */
[----:B------:R-:W-:Y:S02]  /*12d0*/  CS2R R158, SRZ ;  /* 0x00000000009e7805 */ /* 0x000fe4000001ff00 */
[----:B------:R-:W-:Y:S01]  /*12e0*/  CS2R R190, SRZ ;  /* 0x0000000000be7805 */ /* 0x000fe2000001ff00 */
[----:B------:R-:W-:Y:S01]  /*12f0*/  ULOP3.LUT UR11, UR10, 0x7fffe, URZ, 0xc0, !UPT ;  /* 0x0007fffe0a0b7892 */ /* 0x000fe2000f8ec03f */
[----:B------:R-:W-:Y:S01]  /*1300*/  CS2R R196, SRZ ;  /* 0x0000000000c47805 */ /* 0x000fe2000001ff00 */
[----:B0-----:R-:W-:Y:S01]  /*1310*/  ULEA UR10, UR13, UR12, 0x18 ;  /* 0x0000000c0d0a7291 */ /* 0x001fe2000f8ec03f */
[----:B------:R-:W-:Y:S01]  /*1320*/  CS2R R184, SRZ ;  /* 0x0000000000b87805 */ /* 0x000fe2000001ff00 */
[----:B------:R-:W-:Y:S01]  /*1330*/  UIADD3 UR11, UR8, -UR11, URZ ;  /* 0x8000000b080b7290 */ /* 0x000fe2000fffe03f */
[----:B------:R-:W-:Y:S01]  /*1340*/  CS2R R166, SRZ ;  /* 0x0000000000a67805 */ /* 0x000fe2000001ff00 */
[----:B------:R-:W-:Y:S01]  /*1350*/  UMOV UR13, UR5 ;  /* 0x00000005000d7c82 */ /* 0x000fe20008000000 */
[----:B------:R-:W-:Y:S01]  /*1360*/  UMOV UR8, URZ ;  /* 0x0000003f00087c82 */ /* 0x000fe20008000000 */
[----:B------:R-:W-:Y:S01]  /*1370*/  ULEA UR11, UR11, UR10, 0xd ;  /* 0x0000000a0b0b7291 */ /* 0x000fe2000f8e683f */
[----:B------:R-:W-:Y:S01]  /*1380*/  CS2R R172, SRZ ;  /* 0x0000000000ac7805 */ /* 0x000fe2000001ff00 */
[----:B------:R-:W-:Y:S01]  /*1390*/  IMAD.MOV.U32 R19, RZ, RZ, RZ ;  /* 0x000000ffff137224 */ /* 0x000fe200078e00ff */
[----:B------:R-:W-:Y:S01]  /*13a0*/  CS2R R138, SRZ ;  /* 0x00000000008a7805 */ /* 0x000fe2000001ff00 */
[----:B------:R-:W-:Y:S01]  /*13b0*/  UIADD3 UR11, UR11, 0x100, URZ ;  /* 0x000001000b0b7890 */ /* 0x000fe2000fffe03f */
[----:B------:R-:W-:Y:S01]  /*13c0*/  CS2R R200, SRZ ;  /* 0x0000000000c87805 */ /* 0x000fe2000001ff00 */
[----:B------:R-:W-:Y:S01]  /*13d0*/  IMAD.MOV.U32 R210, RZ, RZ, RZ ;  /* 0x000000ffffd27224 */ /* 0x000fe200078e00ff */
[----:B------:R-:W-:Y:S01]  /*13e0*/  CS2R R88, SRZ ;  /* 0x0000000000587805 */ /* 0x000fe2000001ff00 */
[----:B------:R-:W-:Y:S01]  /*13f0*/  USHF.R.U32.HI UR11, URZ, 0x4, UR11 ;  /* 0x000000043f0b7899 */ /* 0x000fe2000801160b */
[----:B------:R-:W-:Y:S01]  /*1400*/  IMAD.U32 R214, RZ, RZ, UR4 ;  /* 0x00000004ffd67e24 */ /* 0x000fe2000f8e00ff */
[----:B------:R-:W-:-:S02]  /*1410*/  CS2R R90, SRZ ;  /* 0x00000000005a7805 */ /* 0x000fc4000001ff00 */
[----:B------:R-:W-:Y:S01]  /*1420*/  CS2R R92, SRZ ;  /* 0x00000000005c7805 */ /* 0x000fe2000001ff00 */
[----:B------:R-:W-:Y:S01]  /*1430*/  ULOP3.LUT UR11, UR11, 0x3fff, URZ, 0xc0, !UPT ;  /* 0x00003fff0b0b7892 */ /* 0x000fe2000f8ec03f */
        /* <DEDUP_REMOVED lines=30> */
[----:B---3--:R-:W-:Y:S02]  /*1620*/  CS2R R26, SRZ ;  /* 0x00000000001a7805 */ /* 0x008fe4000001ff00 */
        /* <DEDUP_REMOVED lines=13> */
[----:B------:R-:W-:Y:S01]  /*1700*/  CS2R R54, SRZ ;  /* 0x0000000000367805 */ /* 0x000fe2000001ff00 */
[----:B------:R-:W-:Y:S06]  /*1710*/  @!P0 BRA `(.L_x_13) ;  /* 0x0000001000748947 */ /* 0x000fec0003800000 */
[----:B------:R-:W-:-:S13]  /*1720*/  ISETP.NE.AND P1, PT, R18, 0x3, PT ;  /* 0x000000031200780c */ /* 0x000fda0003f25270 */
[----:B------:R-:W-:Y:S05]  /*1730*/  @!P1 BRA `(.L_x_14) ;  /* 0x0000000000049947 */ /* 0x000fea0003800000 */
[----:B------:R-:W-:Y:S01]  /*1740*/  BPT.TRAP 0x1 ;  /* 0x000000040000795c */ /* 0x000fe20000300000 */
.L_x_14:
[----:B------:R-:W-:Y:S01]  /*1750*/  ULEA UR6, UR5, UR10, 0x3 ;  /* 0x0000000a05067291 */ /* 0x000fe2000f8e183f */
[----:B------:R-:W-:-:S05]  /*1760*/  IMAD.U32 R19, RZ, RZ, UR4 ;  /* 0x00000004ff137e24 */ /* 0x000fca000f8e00ff */
[----:B------:R-:W-:-:S04]  /*1770*/  SHF.L.U32 R19, R19, 0x1f, RZ ;  /* 0x0000001f13137819 */ /* 0x000fc800000006ff */
[----:B------:R0:W1:Y:S01]  /*1780*/  SYNCS.PHASECHK.TRANS64.TRYWAIT P0, [UR6], R19 ;  /* 0x00000013ff0075a7 */ /* 0x0000620008000146 */
[----:B------:R-:W-:Y:S05]  /*1790*/  @!P1 BRA `(.L_x_15) ;  /* 0x0000000000049947 */ /* 0x000fea0003800000 */
[----:B------:R-:W-:Y:S01]  /*17a0*/  BPT.TRAP 0x1 ;  /* 0x000000040000795c */ /* 0x000fe20000300000 */
.L_x_15:
[----:B-1----:R-:W-:Y:S05]  /*17b0*/  @P0 BRA `(.L_x_16) ;  /* 0x0000000000080947 */ /* 0x002fea0003800000 */
[----:B------:R-:W1:Y:S02]  /*17c0*/  SYNCS.PHASECHK.TRANS64.TRYWAIT P0, [UR6], R19 ;  /* 0x00000013ff0075a7 */ /* 0x000e640008000146 */
[----:B-1----:R-:W-:Y:S05]  /*17d0*/  @!P0 BRA `(.L_x_17) ;  /* 0x000000d800c88947 */ /* 0x002fea0003800000 */
.L_x_16:
[----:B------:R-:W-:Y:S01]  /*17e0*/  UIADD3 UR6, UR10, 0x30100, URZ ;  /* 0x000301000a067890 */ /* 0x000fe2000fffe03f */
[----:B------:R-:W-:Y:S01]  /*17f0*/  WARPGROUP.ARRIVE ;  /* 0x00000000000079c5 */ /* 0x000fe20000000000 */
[----:B------:R-:W-:Y:S01]  /*1800*/  ULOP3.LUT UR8, UR11, 0x10000, URZ, 0xfc, !UPT ;  /* 0x000100000b087892 */ /* 0x000fe2000f8efc3f */
[----:B------:R-:W-:Y:S01]  /*1810*/  CS2R R120, SRZ ;  /* 0x0000000000787805 */ /* 0x000fe2000001ff00 */
[----:B------:R-:W-:Y:S01]  /*1820*/  USHF.R.U32.HI UR6, URZ, 0x4, UR6 ;  /* 0x000000043f067899 */ /* 0x000fe20008011606 */
[----:B-1----:R-:W-:Y:S01]  /*1830*/  CS2R R20, SRZ ;  /* 0x0000000000147805 */ /* 0x002fe2000001ff00 */
[----:B------:R-:W-:Y:S01]  /*1840*/  UIMAD UR8, UR5, 0x1800, UR8 ;  /* 0x00001800050878a4 */ /* 0x000fe2000f8e0208 */
[----:B------:R-:W-:Y:S01]  /*1850*/  CS2R R22, SRZ ;  /* 0x0000000000167805 */ /* 0x000fe2000001ff00 */
[----:B------:R-:W-:Y:S01]  /*1860*/  ULOP3.LUT UR6, UR6, 0x3fff, URZ, 0xc0, !UPT ;  /* 0x00003fff06067892 */ /* 0x000fe2000f8ec03f */
[----:B------:R-:W-:Y:S01]  /*1870*/  CS2R R122, SRZ ;  /* 0x00000000007a7805 */ /* 0x000fe2000001ff00 */
[----:B------:R-:W-:Y:S01]  /*1880*/  UIADD3 UR7, UR8, 0x800, URZ ;  /* 0x0000080008077890 */ /* 0x000fe2000fffe03f */
[----:B------:R-:W-:Y:S01]  /*1890*/  CS2R R126, SRZ ;  /* 0x00000000007e7805 */ /* 0x000fe2000001ff00 */
[----:B------:R-:W-:Y:S01]  /*18a0*/  ULOP3.LUT UR6, UR6, 0x10000, URZ, 0xfc, !UPT ;  /* 0x0001000006067892 */ /* 0x000fe2000f8efc3f */
[----:B------:R-:W-:Y:S01]  /*18b0*/  CS2R R124, SRZ ;  /* 0x00000000007c7805 */ /* 0x000fe2000001ff00 */
[----:B------:R-:W-:Y:S01]  /*18c0*/  UMOV UR16, UR8 ;  /* 0x0000000800107c82 */ /* 0x000fe20008000000 */
[----:B------:R-:W-:Y:S01]  /*18d0*/  UMOV UR17, 0x40000040 ;  /* 0x4000004000117882 */ /* 0x000fe20000000000 */
[----:B------:R-:W-:Y:S01]  /*18e0*/  ULEA UR12, UR5, UR6, 0xa ;  /* 0x00000006050c7291 */ /* 0x000fe2000f8e503f */
[----:B------:R-:W-:Y:S01]  /*18f0*/  CS2R R128, SRZ ;  /* 0x0000000000807805 */ /* 0x000fe2000001ff00 */
[----:B------:R-:W-:Y:S01]  /*1900*/  UIADD3 UR6, UR8, 0x400, URZ ;  /* 0x0000040008067890 */ /* 0x000fe2000fffe03f */
[----:B------:R-:W-:Y:S01]  /*1910*/  CS2R R130, SRZ ;  /* 0x0000000000827805 */ /* 0x000fe2000001ff00 */
[----:B------:R-:W-:Y:S01]  /*1920*/  UMOV UR19, 0x40000040 ;  /* 0x4000004000137882 */ /* 0x000fe20000000000 */
[----:B------:R-:W-:Y:S01]  /*1930*/  UIADD3 UR14, UR12, 0x206, URZ ;  /* 0x000002060c0e7890 */ /* 0x000fe2000fffe03f */
[----:B------:R-:W-:Y:S01]  /*1940*/  CS2R R132, SRZ ;  /* 0x0000000000847805 */ /* 0x000fe2000001ff00 */
[----:B------:R-:W-:Y:S01]  /*1950*/  UMOV UR18, UR12 ;  /* 0x0000000c00127c82 */ /* 0x000fe20008000000 */
[----:B------:R-:W-:Y:S01]  /*1960*/  UMOV UR13, 0x40000040 ;  /* 0x40000040000d7882 */ /* 0x000fe20000000000 */
[----:B------:R-:W-:Y:S01]  /*1970*/  QGMMA.64x64x32.F32.E4M3.E4M3 R88, gdesc[UR16], RZ, !UPT ;  /* 0x00e00000105879f3 */ /* 0x000fe2000c7008ff */
[----:B------:R-:W-:Y:S01]  /*1980*/  UMOV UR16, UR6 ;  /* 0x0000000600107c82 */ /* 0x000fe20008000000 */
[----:B------:R-:W-:Y:S01]  /*1990*/  UMOV UR17, 0x40000040 ;  /* 0x4000004000117882 */ /* 0x000fe20000000000 */
[----:B------:R-:W-:Y:S01]  /*19a0*/  UIADD3 UR6, UR8, 0x402, URZ ;  /* 0x0000040208067890 */ /* 0x000fe2000fffe03f */
[----:B------:R-:W-:Y:S01]  /*19b0*/  QGMMA.64x64x32.F32.E4M3.E4M3 R56, gdesc[UR16], RZ, !UPT ;  /* 0x00e00000103879f3 */ /* 0x000fe2000c7008ff */
[----:B------:R-:W-:Y:S01]  /*19c0*/  UMOV UR16, UR7 ;  /* 0x0000000700107c82 */ /* 0x000fe20008000000 */
[----:B------:R-:W-:Y:S01]  /*19d0*/  UMOV UR17, 0x40000040 ;  /* 0x4000004000117882 */ /* 0x000fe20000000000 */
[----:B------:R-:W-:Y:S01]  /*19e0*/  UIADD3 UR7, UR8, 0x802, URZ ;  /* 0x0000080208077890 */ /* 0x000fe2000fffe03f */
[----:B------:R-:W-:Y:S01]  /*19f0*/  QGMMA.64x64x32.F32.E4M3.E4M3 R24, gdesc[UR16], RZ, !UPT ;  /* 0x00e00000101879f3 */ /* 0x000fe2000c7008ff */
[----:B------:R-:W-:Y:S01]  /*1a00*/  UIADD3 UR16, UR8, 0x2, URZ ;  /* 0x0000000208107890 */ /* 0x000fe2000fffe03f */
[----:B------:R-:W-:Y:S01]  /*1a10*/  CS2R R134, SRZ ;  /* 0x0000000000867805 */ /* 0x000fe2000001ff00 */
[----:B------:R-:W-:Y:S01]  /*1a20*/  UIADD3 UR18, UR12, 0x2, URZ ;  /* 0x000000020c127890 */ /* 0x000fe2000fffe03f */
[----:B------:R-:W-:Y:S01]  /*1a30*/  CS2R R136, SRZ ;  /* 0x0000000000887805 */ /* 0x000fe2000001ff00 */
[----:B------:R-:W-:Y:S01]  /*1a40*/  UMOV UR17, 0x40000040 ;  /* 0x4000004000117882 */ /* 0x000fe20000000000 */
[----:B------:R-:W-:Y:S01]  /*1a50*/  UMOV UR19, 0x40000040 ;  /* 0x4000004000137882 */ /* 0x000fe20000000000 */
[----:B------:R-:W-:Y:S01]  /*1a60*/  UMOV UR15, 0x40000040 ;  /* 0x40000040000f7882 */ /* 0x000fe20000000000 */
        /* <DEDUP_REMOVED lines=33> */
[----:B------:R-:W-:Y:S01]  /*1c80*/  CS2R R172, SRZ ;  /* 0x0000000000ac7805 */ /* 0x000fe2000001ff00 */
[----:B0-----:R-:W-:Y:S01]  /*1c90*/  IMAD.MOV.U32 R19, RZ, RZ, RZ ;  /* 0x000000ffff137224 */ /* 0x001fe200078e00ff */
[----:B------:R-:W-:Y:S02]  /*1ca0*/  CS2R R138, SRZ ;  /* 0x00000000008a7805 */ /* 0x000fe4000001ff00 */
[----:B------:R-:W-:Y:S01]  /*1cb0*/  CS2R R200, SRZ ;  /* 0x0000000000c87805 */ /* 0x000fe2000001ff00 */
[----:B------:R-:W-:Y:S01]  /*1cc0*/  IMAD.MOV.U32 R210, RZ, RZ, RZ ;  /* 0x000000ffffd27224 */ /* 0x000fe200078e00ff */
[----:B------:R-:W-:Y:S01]  /*1cd0*/  QGMMA.64x64x32.F32.E4M3.E4M3 R88, gdesc[UR16], R88 ;  /* 0x00e00000105879f3 */ /* 0x000fe20008700858 */
[----:B------:R-:W-:Y:S01]  /*1ce0*/  UMOV UR16, UR6 ;  /* 0x0000000600107c82 */ /* 0x000fe20008000000 */
[----:B------:R-:W-:Y:S01]  /*1cf0*/  UMOV UR17, 0x40000040 ;  /* 0x4000004000117882 */ /* 0x000fe20000000000 */
[----:B------:R-:W-:Y:S01]  /*1d00*/  UIADD3 UR6, UR8, 0x404, URZ ;  /* 0x0000040408067890 */ /* 0x000fe2000fffe03f */
[----:B------:R-:W-:Y:S01]  /*1d10*/  QGMMA.64x64x32.F32.E4M3.E4M3 R56, gdesc[UR16], R56 ;  /* 0x00e00000103879f3 */ /* 0x000fe20008700838 */
[----:B------:R-:W-:Y:S01]  /*1d20*/  UMOV UR16, UR7 ;  /* 0x0000000700107c82 */ /* 0x000fe20008000000 */
[----:B------:R-:W-:Y:S01]  /*1d30*/  UMOV UR17, 0x40000040 ;  /* 0x4000004000117882 */ /* 0x000fe20000000000 */
[----:B------:R-:W-:Y:S01]  /*1d40*/  UIADD3 UR7, UR8, 0x804, URZ ;  /* 0x0000080408077890 */ /* 0x000fe2000fffe03f */
[----:B------:R-:W-:Y:S01]  /*1d50*/  QGMMA.64x64x32.F32.E4M3.E4M3 R24, gdesc[UR16], R24 ;  /* 0x00e00000101879f3 */ /* 0x000fe20008700818 */
[----:B------:R-:W-:-:S02]  /*1d60*/  UIADD3 UR16, UR8, 0x4, URZ ;  /* 0x0000000408107890 */ /* 0x000fc4000fffe03f */
[----:B------:R-:W-:Y:S01]  /*1d70*/  UIADD3 UR18, UR12, 0x4, URZ ;  /* 0x000000040c127890 */ /* 0x000fe2000fffe03f */
[----:B------:R-:W-:Y:S01]  /*1d80*/  UMOV UR17, 0x40000040 ;  /* 0x4000004000117882 */ /* 0x000fe20000000000 */
[----:B------:R-:W-:-:S07]  /*1d90*/  UMOV UR19, 0x40000040 ;  /* 0x4000004000137882 */ /* 0x000fce0000000000 */
        /* <DEDUP_REMOVED lines=9> */
[----:B------:R-:W-:Y:S02]  /*1e30*/  UIADD3 UR16, UR8, 0x6, URZ ;  /* 0x0000000608107890 */ /* 0x000fe4000fffe03f */
        /* <DEDUP_REMOVED lines=45> */
[----:B------:R-:W-:Y:S01]  /*2110*/  UMOV UR6, 0x8 ;  /* 0x0000000800067882 */ /* 0x000fe20000000000 */
[----:B------:R-:W-:Y:S01]  /*2120*/  QGMMA.64x64x32.F32.E4M3.E4M3 R56, gdesc[UR16], R56 ;  /* 0x00e00000103879f3 */ /* 0x000fe20008700838 */
[----:B------:R-:W-:Y:S01]  /*2130*/  UMOV UR16, UR7 ;  /* 0x0000000700107c82 */ /* 0x000fe20008000000 */
[----:B------:R-:W-:Y:S01]  /*2140*/  UMOV UR17, 0x40000040 ;  /* 0x4000004000117882 */ /* 0x000fe20000000000 */
[----:B------:R-:W-:Y:S01]  /*2150*/  UIADD3 UR7, UR8, 0xc06, URZ ;  /* 0x00000c0608077890 */ /* 0x000fe2000fffe03f */
[----:B------:R-:W-:Y:S01]  /*2160*/  QGMMA.64x64x32.F32.E4M3.E4M3 R24, gdesc[UR16], R24 ;  /* 0x00e00000101879f3 */ /* 0x000fe20008700818 */
[----:B------:R-:W-:Y:S02]  /*2170*/  UIADD3 UR16, UR8, 0x1006, URZ ;  /* 0x0000100608107890 */ /* 0x000fe4000fffe03f */
[----:B------:R-:W-:-:S03]  /*2180*/  UIADD3 UR8, UR8, 0x1406, URZ ;  /* 0x0000140608087890 */ /* 0x000fc6000fffe03f */
[----:B------:R-:W-:Y:S01]  /*2190*/  UMOV UR12, UR7 ;  /* 0x00000007000c7c82 */ /* 0x000fe20008000000 */
[----:B------:R-:W-:Y:S02]  /*21a0*/  ULDC UR7, c[0x0][0x50c] ;  /* 0x0001430000077ab9 */ /* 0x000fe40000000800 */
[----:B------:R-:W-:-:S04]  /*21b0*/  UISETP.NE.AND UP0, UPT, UR7, 0x8, UPT ;  /* 0x000000080700788c */ /* 0x000fc8000bf05270 */
[----:B------:R-:W-:-:S06]  /*21c0*/  USEL UR7, URZ, 0x1, UP0 ;  /* 0x000000013f077887 */ /* 0x000fcc0008000000 */
[----:B------:R-:W-:Y:S01]  /*21d0*/  ISETP.NE.AND P0, PT, RZ, UR7, PT ;  /* 0x00000007ff007c0c */ /* 0x000fe2000bf05270 */
[----:B------:R-:W-:Y:S01]  /*21e0*/  QGMMA.64x64x32.F32.E4M3.E4M3 R88, gdesc[UR12], R88 ;  /* 0x00e000000c5879f3 */ /* 0x000fe20008700858 */
[----:B------:R-:W-:Y:S01]  /*21f0*/  UMOV UR12, UR16 ;  /* 0x00000010000c7c82 */ /* 0x000fe20008000000 */
[----:B------:R-:W-:Y:S02]  /*2200*/  UMOV UR13, 0x40000040 ;  /* 0x40000040000d7882 */ /* 0x000fe40000000000 */
[----:B------:R-:W-:Y:S01]  /*2210*/  QGMMA.64x64x32.F32.E4M3.E4M3 R56, gdesc[UR12], R56 ;  /* 0x00e000000c3879f3 */ /* 0x000fe20008700838 */
[----:B------:R-:W-:Y:S01]  /*2220*/  UMOV UR12, UR8 ;  /* 0x00000008000c7c82 */ /* 0x000fe20008000000 */
[----:B------:R-:W-:Y:S02]  /*2230*/  UMOV UR13, 0x40000040 ;  /* 0x40000040000d7882 */ /* 0x000fe40000000000 */
[----:B------:R-:W-:Y:S04]  /*2240*/  QGMMA.64x64x32.F32.E4M3.E4M3 R24, gdesc[UR12], R24, gsb0 ;  /* 0x00e000000c1879f3 */ /* 0x000fe80008000818 */
[----:B------:R-:W-:Y:S05]  /*2250*/  @!P0 BRA `(.L_x_18) ;  /* 0x0000000400888947 */ /* 0x000fea0003800000 */
[----:B------:R-:W-:Y:S02]  /*2260*/  WARPGROUP.DEPBAR.LE gsb0, 0x0 ;  /* 0x00008000000079c5 */ /* 0x000fe40000010000 */
[----:B------:R-:W-:-:S01]  /*2270*/  FADD R209, RZ, R88 ;  /* 0x00000058ffd17221 */ /* 0x000fc20000000000 */
[----:B------:R-:W-:Y:S01]  /*2280*/  FADD R131, RZ, R89 ;  /* 0x00000059ff837221 */ /* 0x000fe20000000000 */
        /* <DEDUP_REMOVED lines=94> */
[----:B------:R-:W-:-:S06]  /*2870*/  UMOV UR6, URZ ;  /* 0x0000003f00067c82 */ /* 0x000fcc0008000000 */
.L_x_18:
[----:B------:R-:W-:-:S04]  /*2880*/  UIADD3 UR13, UR5, 0x1, URZ ;  /* 0x00000001050d7890 */ /* 0x000fc8000fffe03f */
[----:B------:R-:W-:-:S04]  /*2890*/  UISETP.NE.AND UP0, UPT, UR13, 0x2, UPT ;  /* 0x000000020d00788c */ /* 0x000fc8000bf05270 */
[----:B------:R-:W-:Y:S02]  /*28a0*/  USEL UR8, URZ, 0x1, UP0 ;  /* 0x000000013f087887 */ /* 0x000fe40008000000 */
[----:B------:R-:W-:Y:S02]  /*28b0*/  USEL UR13, UR13, URZ, UP0 ;  /* 0x0000003f0d0d7287 */ /* 0x000fe40008000000 */
[----:B------:R-:W-:-:S06]  /*28c0*/  ULOP3.LUT UR8, UR4, UR8, URZ, 0x3c, !UPT ;  /* 0x0000000804087292 */ /* 0x000fcc000f8e3c3f */
[----:B------:R-:W-:Y:S01]  /*28d0*/  IMAD.U32 R214, RZ, RZ, UR8 ;  /* 0x00000008ffd67e24 */ /* 0x000fe2000f8e00ff */
[----:B------:R-:W-:-:S06]  /*28e0*/  UMOV UR8, 0x1 ;  /* 0x0000000100087882 */ /* 0x000fcc0000000000 */
.L_x_13:
[----:B------:R-:W-:-:S04]  /*28f0*/  UISETP.LT.AND UP0, UPT, UR9, 0x1, UPT ;  /* 0x000000010900788c */ /* 0x000fc8000bf01270 */
[----:B------:R-:W-:-:S04]  /*2900*/  USEL UR12, UR9, 0x1, UP0 ;  /* 0x00000001090c7887 */ /* 0x000fc80008000000 */
[----:B------:R-:W-:-:S04]  /*2910*/  UIADD3 UR12, UR9, -UR12, URZ ;  /* 0x8000000c090c7290 */ /* 0x000fc8000fffe03f */
[----:B------:R-:W-:-:S06]  /*2920*/  UISETP.GE.AND UP0, UPT, UR12, 0x1, UPT ;  /* 0x000000010c00788c */ /* 0x000fcc000bf06270 */
[----:B------:R-:W-:-:S13]  /*2930*/  PLOP3.LUT P0, PT, PT, PT, UP0, 0x80, 0x0 ;  /* 0x000000000000781c */ /* 0x000fda0003f0f008 */
[----:B------:R-:W-:Y:S05]  /*2940*/  @!P0 BRA `(.L_x_19) ;  /* 0x0000001000048947 */ /* 0x000fea0003800000 */
[----:B------:R-:W-:Y:S01]  /*2950*/  IMAD.U32 R211, RZ, RZ, UR12 ;  /* 0x0000000cffd37e24 */ /* 0x000fe2000f8e00ff */
[----:B------:R-:W-:Y:S01]  /*2960*/  UMOV UR12, UR5 ;  /* 0x00000005000c7c82 */ /* 0x000fe20008000000 */
[----:B------:R-:W-:-:S05]  /*2970*/  ULDC UR15, c[0x0][0x50c] ;  /* 0x00014300000f7ab9 */ /* 0x000fca0000000800 */
.L_x_27:
[----:B------:R-:W-:-:S13]  /*2980*/  ISETP.NE.AND P1, PT, R18, 0x3, PT ;  /* 0x000000031200780c */ /* 0x000fda0003f25270 */
[----:B01----:R-:W-:Y:S05]  /*2990*/  @!P1 BRA `(.L_x_20) ;  /* 0x0000000000049947 */ /* 0x003fea0003800000 */
[----:B------:R-:W-:Y:S01]  /*29a0*/  BPT.TRAP 0x1 ;  /* 0x000000040000795c */ /* 0x000fe20000300000 */
.L_x_20:
[----:B------:R-:W0:Y:S01]  /*29b0*/  S2UR UR14, SR_CgaCtaId ;  /* 0x00000000000e79c3 */ /* 0x000e220000008800 */
[----:B------:R-:W-:Y:S01]  /*29c0*/  UMOV UR10, 0x400 ;  /* 0x00000400000a7882 */ /* 0x000fe20000000000 */
[----:B------:R-:W-:Y:S01]  /*29d0*/  SHF.L.U32 R212, R214, 0x1f, RZ ;  /* 0x0000001fd6d47819 */ /* 0x000fe200000006ff */
[----:B0-----:R-:W-:-:S04]  /*29e0*/  ULEA UR10, UR14, UR10, 0x18 ;  /* 0x0000000a0e0a7291 */ /* 0x001fc8000f8ec03f */
[----:B------:R-:W-:-:S09]  /*29f0*/  ULEA UR14, UR13, UR10, 0x3 ;  /* 0x0000000a0d0e7291 */ /* 0x000fd2000f8e183f */
[----:B------:R0:W1:Y:S01]  /*2a00*/  SYNCS.PHASECHK.TRANS64.TRYWAIT P0, [UR14], R212 ;  /* 0x000000d4ff0075a7 */ /* 0x000062000800014e */
[----:B------:R-:W-:Y:S05]  /*2a10*/  @!P1 BRA `(.L_x_21) ;  /* 0x0000000000049947 */ /* 0x000fea0003800000 */
[----:B------:R-:W-:Y:S01]  /*2a20*/  BPT.TRAP 0x1 ;  /* 0x000000040000795c */ /* 0x000fe20000300000 */
.L_x_21:
[----:B-1----:R-:W-:Y:S05]  /*2a30*/  @P0 BRA `(.L_x_22) ;  /* 0x0000000000080947 */ /* 0x002fea0003800000 */
[----:B------:R-:W1:Y:S02]  /*2a40*/  SYNCS.PHASECHK.TRANS64.TRYWAIT P0, [UR14], R212 ;  /* 0x000000d4ff0075a7 */ /* 0x000e64000800014e */
[----:B-1----:R-:W-:Y:S05]  /*2a50*/  @!P0 BRA `(.L_x_23) ;  /* 0x000000c800408947 */ /* 0x002fea0003800000 */
.L_x_22:
[----:B------:R-:W-:Y:S01]  /*2a60*/  UIADD3 UR14, UR10, 0x30100, URZ ;  /* 0x000301000a0e7890 */ /* 0x000fe2000fffe03f */
[----:B------:R-:W-:Y:S01]  /*2a70*/  WARPGROUP.ARRIVE ;  /* 0x00000000000079c5 */ /* 0x000fe20000000000 */
[----:B------:R-:W-:Y:S02]  /*2a80*/  UISETP.NE.AND UP0, UPT, UR7, URZ, UPT ;  /* 0x0000003f0700728c */ /* 0x000fe4000bf05270 */
[----:B------:R-:W-:Y:S02]  /*2a90*/  USHF.R.U32.HI UR14, URZ, 0x4, UR14 ;  /* 0x000000043f0e7899 */ /* 0x000fe4000801160e */
[----:B------:R-:W-:Y:S02]  /*2aa0*/  USEL UR8, UR8, URZ, !UP0 ;  /* 0x0000003f08087287 */ /* 0x000fe4000c000000 */
[----:B------:R-:W-:Y:S02]  /*2ab0*/  ULOP3.LUT UR7, UR14, 0x3fff, URZ, 0xc0, !UPT ;  /* 0x00003fff0e077892 */ /* 0x000fe4000f8ec03f */
[----:B------:R-:W-:-:S02]  /*2ac0*/  ULOP3.LUT UR14, UR11, 0x10000, URZ, 0xfc, !UPT ;  /* 0x000100000b0e7892 */ /* 0x000fc4000f8efc3f */
[----:B------:R-:W-:Y:S02]  /*2ad0*/  ULOP3.LUT UR7, UR7, 0x10000, URZ, 0xfc, !UPT ;  /* 0x0001000007077892 */ /* 0x000fe4000f8efc3f */
[----:B------:R-:W-:Y:S02]  /*2ae0*/  UISETP.NE.U32.AND UP0, UPT, UR8, URZ, UPT ;  /* 0x0000003f0800728c */ /* 0x000fe4000bf05070 */
[----:B------:R-:W-:Y:S02]  /*2af0*/  UIMAD UR14, UR13, 0x1800, UR14 ;  /* 0x000018000d0e78a4 */ /* 0x000fe4000f8e020e */
[----:B------:R-:W-:Y:S02]  /*2b00*/  ULEA UR8, UR13, UR7, 0xa ;  /* 0x000000070d087291 */ /* 0x000fe4000f8e503f */
[----:B------:R-:W-:Y:S02]  /*2b10*/  UIADD3 UR7, UR14, 0x400, URZ ;  /* 0x000004000e077890 */ /* 0x000fe4000fffe03f */
[----:B------:R-:W-:-:S02]  /*2b20*/  UIADD3 UR22, UR14, 0x800, URZ ;  /* 0x000008000e167890 */ /* 0x000fc4000fffe03f */
[----:B------:R-:W-:Y:S01]  /*2b30*/  UMOV UR16, UR14 ;  /* 0x0000000e00107c82 */ /* 0x000fe20008000000 */
[----:B------:R-:W-:Y:S01]  /*2b40*/  UMOV UR17, 0x40000040 ;  /* 0x4000004000117882 */ /* 0x000fe20000000000 */
[----:B------:R-:W-:Y:S01]  /*2b50*/  UMOV UR18, UR8 ;  /* 0x0000000800127c82 */ /* 0x000fe20008000000 */
[----:B------:R-:W-:Y:S01]  /*2b60*/  UMOV UR19, 0x40000040 ;  /* 0x4000004000137882 */ /* 0x000fe20000000000 */
[----:B------:R-:W-:Y:S01]  /*2b70*/  UIADD3 UR6, UR6, 0x8, URZ ;  /* 0x0000000806067890 */ /* 0x000fe2000fffe03f */
[----:B------:R-:W-:Y:S01]  /*2b80*/  QGMMA.64x64x32.F32.E4M3.E4M3 R88, gdesc[UR16], R88, UP0 ;  /* 0x00e00000105879f3 */ /* 0x000fe2000bf00858 */
        /* <DEDUP_REMOVED lines=8> */
[----:B------:R-:W-:-:S02]  /*2c10*/  UIADD3 UR16, UR14, 0x2, URZ ;  /* 0x000000020e107890 */ /* 0x000fc4000fffe03f */
[----:B------:R-:W-:Y:S01]  /*2c20*/  UIADD3 UR18, UR8, 0x2, URZ ;  /* 0x0000000208127890 */ /* 0x000fe2000fffe03f */
[----:B------:R-:W-:Y:S01]  /*2c30*/  UMOV UR17, 0x40000040 ;  /* 0x4000004000117882 */ /* 0x000fe20000000000 */
[----:B------:R-:W-:Y:S01]  /*2c40*/  UMOV UR19, 0x40000040 ;  /* 0x4000004000137882 */ /* 0x000fe20000000000 */
[----:B------:R-:W-:-:S06]  /*2c50*/  UISETP.NE.AND UP0, UPT, UR6, UR15, UPT ;  /* 0x0000000f0600728c */ /* 0x000fcc000bf05270 */
        /* <DEDUP_REMOVED lines=71> */
[----:B------:R-:W-:Y:S02]  /*30d0*/  UMOV UR17, 0x40000040 ;  /* 0x4000004000117882 */ /* 0x000fe40000000000 */
[----:B------:R-:W-:Y:S01]  /*30e0*/  QGMMA.64x64x32.F32.E4M3.E4M3 R24, gdesc[UR16], R24 ;  /* 0x00e00000101879f3 */ /* 0x000fe20008700818 */
[----:B------:R-:W-:Y:S02]  /*30f0*/  UIADD3 UR16, UR14, 0xc06, URZ ;  /* 0x00000c060e107890 */ /* 0x000fe4000fffe03f */
[----:B------:R-:W-:-:S02]  /*3100*/  UIADD3 UR18, UR8, 0x206, URZ ;  /* 0x0000020608127890 */ /* 0x000fc4000fffe03f */
[----:B------:R-:W-:Y:S01]  /*3110*/  UIADD3 UR14, UR14, 0x1406, URZ ;  /* 0x000014060e0e7890 */ /* 0x000fe2000fffe03f */
[----:B------:R-:W-:Y:S01]  /*3120*/  UMOV UR17, 0x40000040 ;  /* 0x4000004000117882 */ /* 0x000fe20000000000 */
[----:B------:R-:W-:-:S05]  /*3130*/  UMOV UR19, 0x40000040 ;  /* 0x4000004000137882 */ /* 0x000fca0000000000 */
[----:B------:R-:W-:Y:S01]  /*3140*/  QGMMA.64x64x32.F32.E4M3.E4M3 R88, gdesc[UR16], R88 ;  /* 0x00e00000105879f3 */ /* 0x000fe20008700858 */
[----:B------:R-:W-:Y:S01]  /*3150*/  UMOV UR16, UR7 ;  /* 0x0000000700107c82 */ /* 0x000fe20008000000 */
[----:B------:R-:W-:Y:S01]  /*3160*/  UMOV UR17, 0x40000040 ;  /* 0x4000004000117882 */ /* 0x000fe20000000000 */
[----:B------:R-:W-:Y:S01]  /*3170*/  USEL UR7, URZ, 0x1, UP0 ;  /* 0x000000013f077887 */ /* 0x000fe20008000000 */
[----:B------:R-:W-:Y:S01]  /*3180*/  QGMMA.64x64x32.F32.E4M3.E4M3 R56, gdesc[UR16], R56 ;  /* 0x00e00000103879f3 */ /* 0x000fe20008700838 */
[----:B------:R-:W-:Y:S01]  /*3190*/  UMOV UR16, UR14 ;  /* 0x0000000e00107c82 */ /* 0x000fe20008000000 */
[----:B------:R-:W-:Y:S02]  /*31a0*/  UMOV UR17, 0x40000040 ;  /* 0x4000004000117882 */ /* 0x000fe40000000000 */
[----:B------:R-:W-:Y:S01]  /*31b0*/  QGMMA.64x64x32.F32.E4M3.E4M3 R24, gdesc[UR16], R24, gsb0 ;  /* 0x00e00000101879f3 */ /* 0x000fe20008000818 */
[----:B------:R-:W-:Y:S02]  /*31c0*/  ISETP.NE.AND P0, PT, RZ, UR7, PT ;  /* 0x00000007ff007c0c */ /* 0x000fe4000bf05270 */
[----:B------:R-:W-:-:S11]  /*31d0*/  WARPGROUP.DEPBAR.LE gsb0, 0x1 ;  /* 0x00008000000079c5 */ /* 0x000fd60000010100 */
[----:B------:R-:W-:Y:S05]  /*31e0*/  @!P0 BRA `(.L_x_24) ;  /* 0x0000000400888947 */ /* 0x000fea0003800000 */
[----:B------:R-:W-:Y:S02]  /*31f0*/  WARPGROUP.DEPBAR.LE gsb0, 0x0 ;  /* 0x00008000000079c5 */ /* 0x000fe40000010000 */
[----:B------:R-:W-:-:S01]  /*3200*/  FADD R209, R88, R209 ;  /* 0x000000d158d17221 */ /* 0x000fc20000000000 */
[----:B------:R-:W-:Y:S01]  /*3210*/  FADD R131, R89, R131 ;  /* 0x0000008359837221 */ /* 0x000fe20000000000 */
        /* <DEDUP_REMOVED lines=94> */
[----:B------:R-:W-:-:S06]  /*3800*/  UMOV UR6, URZ ;  /* 0x0000003f00067c82 */ /* 0x000fcc0008000000 */
.L_x_24:
[----:B------:R-:W-:Y:S05]  /*3810*/  @!P1 BRA `(.L_x_25) ;  /* 0x0000000000049947 */ /* 0x000fea0003800000 */
[----:B------:R-:W-:Y:S01]  /*3820*/  BPT.TRAP 0x1 ;  /* 0x000000040000795c */ /* 0x000fe20000300000 */
.L_x_25:
[----:B------:R-:W-:Y:S01]  /*3830*/  ULEA UR8, UR12, UR10, 0x3 ;  /* 0x0000000a0c087291 */ /* 0x000fe2000f8e183f */
[----:B------:R-:W-:-:S03]  /*3840*/  ISETP.GT.U32.AND P0, PT, R5, 0x1, PT ;  /* 0x000000010500780c */ /* 0x000fc60003f04070 */
[----:B------:R-:W-:-:S04]  /*3850*/  UIADD3 UR8, UR8, 0x10, URZ ;  /* 0x0000001008087890 */ /* 0x000fc8000fffe03f */
[----:B------:R-:W-:-:S09]  /*3860*/  UPRMT UR8, URZ, 0x654, UR8 ;  /* 0x000006543f087896 */ /* 0x000fd20008000008 */
[----:B------:R-:W-:Y:S01]  /*3870*/  SYNCS.ARRIVE.TRANS64.RED.A1T0 RZ, [UR8], RZ ;  /* 0x000000ffffff79a7 */ /* 0x000fe20008100408 */
[----:B------:R-:W-:Y:S05]  /*3880*/  @P0 BRA `(.L_x_26) ;  /* 0x0000000000040947 */ /* 0x000fea0003800000 */
[----:B------:R-:W-:Y:S01]  /*3890*/  BPT.TRAP 0x1 ;  /* 0x000000040000795c */ /* 0x000fe20000300000 */
.L_x_26:
[----:B------:R-:W-:Y:S01]  /*38a0*/  UIADD3 UR13, UR13, 0x1, URZ ;  /* 0x000000010d0d7890 */ /* 0x000fe2000fffe03f */
[C---:B------:R-:W-:Y:S01]  /*38b0*/  ISETP.GT.AND P0, PT, R211.reuse, 0x1, PT ;  /* 0x00000001d300780c */ /* 0x040fe20003f04270 */
[----:B------:R-:W-:Y:S01]  /*38c0*/  UIADD3 UR12, UR12, 0x1, URZ ;  /* 0x000000010c0c7890 */ /* 0x000fe2000fffe03f */
[----:B------:R-:W-:Y:S01]  /*38d0*/  VIADD R211, R211, 0xffffffff ;  /* 0xffffffffd3d37836 */ /* 0x000fe20000000000 */
[----:B------:R-:W-:Y:S02]  /*38e0*/  UISETP.NE.AND UP0, UPT, UR13, 0x2, UPT ;  /* 0x000000020d00788c */ /* 0x000fe4000bf05270 */
[----:B------:R-:W-:Y:S02]  /*38f0*/  UISETP.NE.AND UP1, UPT, UR12, 0x2, UPT ;  /* 0x000000020c00788c */ /* 0x000fe4000bf25270 */
[----:B------:R-:W-:Y:S02]  /*3900*/  USEL UR8, URZ, 0x1, UP0 ;  /* 0x000000013f087887 */ /* 0x000fe40008000000 */
[----:B------:R-:W-:-:S02]  /*3910*/  USEL UR13, UR13, URZ, UP0 ;  /* 0x0000003f0d0d7287 */ /* 0x000fc40008000000 */
[----:B------:R-:W-:Y:S02]  /*3920*/  USEL UR12, UR12, URZ, UP1 ;  /* 0x0000003f0c0c7287 */ /* 0x000fe40008800000 */
[----:B------:R-:W-:Y:S01]  /*3930*/  LOP3.LUT R214, R214, UR8, RZ, 0x3c, !PT ;  /* 0x00000008d6d67c12 */ /* 0x000fe2000f8e3cff */
[----:B------:R-:W-:Y:S01]  /*3940*/  UMOV UR8, 0x1 ;  /* 0x0000000100087882 */ /* 0x000fe20000000000 */
[----:B------:R-:W-:Y:S08]  /*3950*/  @P0 BRA `(.L_x_27) ;  /* 0xfffffff000080947 */ /* 0x000ff0000383ffff */
.L_x_19:
[----:B------:R-:W-:Y:S01]  /*3960*/  UISETP.NE.AND UP0, UPT, UR6, URZ, UPT ;  /* 0x0000003f0600728c */ /* 0x000fe2000bf05270 */
[----:B------:R-:W4:Y:S03]  /*3970*/  LDC R211, c[0x0][0x28c] ;  /* 0x0000a300ffd37b82 */ /* 0x000f260000000800 */
[----:B------:R-:W-:-:S06]  /*3980*/  USEL UR6, URZ, 0x1, !UP0 ;  /* 0x000000013f067887 */ /* 0x000fcc000c000000 */
[----:B------:R-:W-:Y:S02]  /*3990*/  ISETP.NE.AND P0, PT, RZ, UR6, PT ;  /* 0x00000006ff007c0c */ /* 0x000fe4000bf05270 */
[----:B----4-:R-:W-:-:S11]  /*39a0*/  ISETP.GE.AND P1, PT, R211, 0x1, PT ;  /* 0x00000001d300780c */ /* 0x010fd60003f26270 */
[----:B------:R-:W-:Y:S05]  /*39b0*/  @!P0 BRA `(.L_x_28) ;  /* 0x0000000400848947 */ /* 0x000fea0003800000 */
[----:B------:R-:W-:Y:S02]  /*39c0*/  WARPGROUP.DEPBAR.LE gsb0, 0x0 ;  /* 0x00008000000079c5 */ /* 0x000fe40000010000 */
[----:B------:R-:W-:Y:S01]  /*39d0*/  FADD R209, R88, R209 ;  /* 0x000000d158d17221 */ /* 0x000fe20000000000 */
        /* <DEDUP_REMOVED lines=94> */
[----:B------:R-:W-:-:S07]  /*3fc0*/  FADD R120, R120, R55 ;  /* 0x0000003778787221 */ /* 0x000fce0000000000 */
.L_x_28:
[----:B------:R-:W-:Y:S02]  /*3fd0*/  WARPGROUP.DEPBAR.LE gsb0, 0x0 ;  /* 0x00008000000079c5 */ /* 0x000fe40000010000 */
[----:B------:R-:W-:Y:S05]  /*3fe0*/  @!P1 BRA `(.L_x_29) ;  /* 0x0000000000389947 */ /* 0x000fea0003800000 */
[----:B------:R-:W-:-:S13]  /*3ff0*/  ISETP.NE.AND P0, PT, R18, 0x3, PT ;  /* 0x000000031200780c */ /* 0x000fda0003f05270 */
[----:B------:R-:W-:Y:S05]  /*4000*/  @!P0 BRA `(.L_x_30) ;  /* 0x0000000000048947 */ /* 0x000fea0003800000 */
[----:B------:R-:W-:Y:S01]  /*4010*/  BPT.TRAP 0x1 ;  /* 0x000000040000795c */ /* 0x000fe20000300000 */
.L_x_30:
[----:B------:R-:W-:Y:S01]  /*4020*/  UISETP.LT.AND UP0, UPT, UR9, 0x1, UPT ;  /* 0x000000010900788c */ /* 0x000fe2000bf01270 */
[----:B------:R-:W-:-:S03]  /*4030*/  ISETP.GT.U32.AND P0, PT, R5, 0x1, PT ;  /* 0x000000010500780c */ /* 0x000fc60003f04070 */
[----:B------:R-:W-:-:S04]  /*4040*/  USEL UR6, UR9, 0x1, UP0 ;  /* 0x0000000109067887 */ /* 0x000fc80008000000 */
[----:B------:R-:W-:-:S04]  /*4050*/  UIADD3 UR6, UR5, UR9, -UR6 ;  /* 0x0000000905067290 */ /* 0x000fc8000fffe806 */
[----:B------:R-:W-:-:S04]  /*4060*/  USHF.L.U32 UR6, UR6, 0x3, URZ ;  /* 0x0000000306067899 */ /* 0x000fc8000800063f */
[----:B------:R-:W-:-:S04]  /*4070*/  ULOP3.LUT UR6, UR6, 0x8, URZ, 0xc0, !UPT ;  /* 0x0000000806067892 */ /* 0x000fc8000f8ec03f */
[----:B------:R-:W-:-:S04]  /*4080*/  UIADD3 UR6, UR10, 0x10, UR6 ;  /* 0x000000100a067890 */ /* 0x000fc8000fffe006 */
[----:B------:R-:W-:-:S09]  /*4090*/  UPRMT UR6, URZ, 0x654, UR6 ;  /* 0x000006543f067896 */ /* 0x000fd20008000006 */
[----:B------:R-:W-:Y:S01]  /*40a0*/  SYNCS.ARRIVE.TRANS64.RED.A1T0 RZ, [UR6], RZ ;  /* 0x000000ffffff79a7 */ /* 0x000fe20008100406 */
[----:B------:R-:W-:Y:S05]  /*40b0*/  @P0 BRA `(.L_x_29) ;  /* 0x0000000000040947 */ /* 0x000fea0003800000 */
[----:B------:R-:W-:Y:S01]  /*40c0*/  BPT.TRAP 0x1 ;  /* 0x000000040000795c */ /* 0x000fe20000300000 */
.L_x_29:
[----:B------:R-:W4:Y:S01]  /*40d0*/  LDC R32, c[0x0][0x288] ;  /* 0x0000a200ff207b82 */ /* 0x000f220000000800 */
[--C-:B------:R-:W-:Y:S01]  /*40e0*/  SHF.R.U32.HI R25, RZ, 0x7, R4.reuse ;  /* 0x00000007ff197819 */ /* 0x100fe20000011604 */
[----:B------:R-:W-:Y:S01]  /*40f0*/  IMAD.SHL.U32 R35, R7, 0x40, RZ ;  /* 0x0000004007237824 */ /* 0x000fe200078e00ff */
[----:B------:R-:W-:Y:S01]  /*4100*/  SHF.R.U32.HI R24, RZ, 0x2, R4 ;  /* 0x00000002ff187819 */ /* 0x000fe20000011604 */
[----:B------:R-:W-:Y:S01]  /*4110*/  IMAD.SHL.U32 R28, R4, 0x2, RZ ;  /* 0x00000002041c7824 */ /* 0x000fe200078e00ff */
[----:B------:R-:W-:Y:S01]  /*4120*/  LOP3.LUT R7, R25, 0x1, RZ, 0xc0, !PT ;  /* 0x0000000119077812 */ /* 0x000fe200078ec0ff */
[----:B------:R-:W-:Y:S01]  /*4130*/  IMAD.WIDE R26, R8, 0x180, RZ ;  /* 0x00000180081a7825 */ /* 0x000fe200078e02ff */
[----:B------:R-:W-:Y:S01]  /*4140*/  LOP3.LUT R25, R4, 0x60, RZ, 0xc0, !PT ;  /* 0x0000006004197812 */ /* 0x000fe200078ec0ff */
[----:B------:R-:W-:Y:S01]  /*4150*/  ULDC.64 UR6, c[0x0][0x5d0] ;  /* 0x0001740000067ab9 */ /* 0x000fe20000000a00 */
[----:B------:R-:W-:Y:S01]  /*4160*/  LOP3.LUT R24, R24, 0x7, RZ, 0xc0, !PT ;  /* 0x0000000718187812 */ /* 0x000fe200078ec0ff */
[----:B------:R-:W-:Y:S01]  /*4170*/  IMAD.SHL.U32 R33, R7, 0x40, RZ ;  /* 0x0000004007217824 */ /* 0x000fe200078e00ff */
[----:B------:R-:W-:Y:S01]  /*4180*/  SHF.R.U32.HI R25, RZ, 0x1, R25 ;  /* 0x00000001ff197819 */ /* 0x000fe20000011619 */
[----:B------:R-:W-:Y:S01]  /*4190*/  IMAD R8, R8, 0x180, RZ ;  /* 0x0000018008087824 */ /* 0x000fe200078e02ff */
[----:B------:R-:W-:Y:S01]  /*41a0*/  LOP3.LUT R28, R35, 0x6, R28, 0xf8, !PT ;  /* 0x00000006231c7812 */ /* 0x000fe200078ef81c */
[----:B------:R-:W-:Y:S01]  /*41b0*/  ULDC.64 UR10, c[0x0][0x5c8] ;  /* 0x00017200000a7ab9 */ /* 0x000fe20000000a00 */
[----:B------:R-:W-:-:S02]  /*41c0*/  LOP3.LUT R33, R33, 0x40, R24, 0xe2, !PT ;  /* 0x0000004021217812 */ /* 0x000fc400078ee218 */
[----:B------:R-:W-:Y:S02]  /*41d0*/  IADD3 R24, RZ, -R25, -R24 ;  /* 0x80000019ff187210 */ /* 0x000fe40007ffe818 */
[----:B------:R-:W-:Y:S02]  /*41e0*/  SHF.R.S32.HI R34, RZ, 0x1f, R6 ;  /* 0x0000001fff227819 */ /* 0x000fe40000011406 */
[----:B------:R-:W-:Y:S01]  /*41f0*/  SHF.R.S32.HI R29, RZ, 0x1f, R28 ;  /* 0x0000001fff1d7819 */ /* 0x000fe2000001141c */
[----:B------:R-:W-:Y:S01]  /*4200*/  IMAD R31, R7, -0x40, R24 ;  /* 0xffffffc0071f7824 */ /* 0x000fe200078e0218 */
[----:B------:R-:W-:Y:S01]  /*4210*/  LOP3.LUT R33, R26, R33, R25, 0xfe, !PT ;  /* 0x000000211a217212 */ /* 0x000fe200078efe19 */
[----:B------:R-:W-:Y:S01]  /*4220*/  IMAD R37, R34, UR6, RZ ;  /* 0x0000000622257c24 */ /* 0x000fe2000f8e02ff */
[----:B----4-:R-:W-:Y:S01]  /*4230*/  ISETP.GE.AND P0, PT, R35, R32, PT ;  /* 0x000000202300720c */ /* 0x010fe20003f06270 */
[----:B------:R-:W-:Y:S01]  /*4240*/  IMAD.WIDE.U32 R24, R6, UR6, R28 ;  /* 0x0000000606187c25 */ /* 0x000fe2000f8e001c */
[----:B------:R-:W-:Y:S01]  /*4250*/  ULDC UR6, c[0x0][0x284] ;  /* 0x0000a10000067ab9 */ /* 0x000fe20000000800 */
[----:B------:R-:W-:-:S02]  /*4260*/  LOP3.LUT R7, R4, 0x3, RZ, 0xc0, !PT ;  /* 0x0000000304077812 */ /* 0x000fc400078ec0ff */
[----:B------:R-:W-:Y:S01]  /*4270*/  ISETP.GE.OR P0, PT, R8, UR6, P0 ;  /* 0x0000000608007c0c */ /* 0x000fe20008706670 */
[----:B------:R-:W-:Y:S01]  /*4280*/  IMAD R37, R6, UR7, R37 ;  /* 0x0000000706257c24 */ /* 0x000fe2000f8e0225 */
[----:B------:R-:W-:Y:S01]  /*4290*/  IADD3 R31, -R8, UR6, R31 ;  /* 0x00000006081f7c10 */ /* 0x000fe2000fffe11f */
[----:B------:R-:W-:Y:S02]  /*42a0*/  IMAD R30, R7, -0x2, R32 ;  /* 0xfffffffe071e7824 */ /* 0x000fe400078e0220 */
[----:B------:R-:W-:Y:S02]  /*42b0*/  IMAD.IADD R25, R25, 0x1, R37 ;  /* 0x0000000119197824 */ /* 0x000fe400078e0225 */
[----:B------:R-:W-:Y:S02]  /*42c0*/  IMAD R32, R27, UR10, RZ ;  /* 0x0000000a1b207c24 */ /* 0x000fe4000f8e02ff */
[----:B------:R-:W-:-:S04]  /*42d0*/  IMAD.WIDE.U32 R24, R33, UR10, R24 ;  /* 0x0000000a21187c25 */ /* 0x000fc8000f8e0018 */
[----:B------:R-:W-:Y:S02]  /*42e0*/  IMAD R7, R33, UR11, R32 ;  /* 0x0000000b21077c24 */ /* 0x000fe4000f8e0220 */
[----:B------:R-:W-:Y:S02]  /*42f0*/  IMAD.IADD R30, R30, 0x1, -R35 ;  /* 0x000000011e1e7824 */ /* 0x000fe400078e0a23 */
[----:B------:R-:W-:Y:S01]  /*4300*/  IMAD.MOV.U32 R8, RZ, RZ, -0x1 ;  /* 0xffffffffff087424 */ /* 0x000fe200078e00ff */
[----:B------:R-:W-:Y:S06]  /*4310*/  @P0 BRA `(.L_x_31) ;  /* 0x0000009000840947 */ /* 0x000fec0003800000 */
[----:B---3-5:R-:W-:Y:S01]  /*4320*/  FSETP.NEU.AND P0, PT, R11, RZ, PT ;  /* 0x000000ff0b00720b */ /* 0x028fe20003f0d000 */
[----:B------:R-:W-:Y:S01]  /*4330*/  BSSY B0, `(.L_x_31) ;  /* 0x000091f000007945 */ /* 0x000fe20003800000 */
[----:B------:R-:W-:-:S11]  /*4340*/  IMAD.IADD R32, R25, 0x1, R7 ;  /* 0x0000000119207824 */ /* 0x000fd600078e0207 */
[----:B------:R-:W-:Y:S05]  /*4350*/  @!P0 BRA `(.L_x_32) ;  /* 0x00000054006c8947 */ /* 0x000fea0003800000 */
[----:B------:R-:W-:Y:S01]  /*4360*/  ULDC.64 UR6, c[0x0][0x5b8] ;  /* 0x00016e0000067ab9 */ /* 0x000fe20000000a00 */
[----:B------:R-:W-:Y:S01]  /*4370*/  ISETP.GE.AND P1, PT, R31, 0x1, PT ;  /* 0x000000011f00780c */ /* 0x000fe20003f26270 */
[----:B------:R-:W-:Y:S01]  /*4380*/  IMAD R7, R34, UR6, RZ ;  /* 0x0000000622077c24 */ /* 0x000fe2000f8e02ff */
[----:B------:R-:W-:Y:S01]  /*4390*/  ULDC.64 UR10, c[0x0][0x5a8] ;  /* 0x00016a00000a7ab9 */ /* 0x000fe20000000a00 */
[----:B------:R-:W-:Y:S01]  /*43a0*/  IMAD.WIDE.U32 R28, R6, UR6, R28 ;  /* 0x00000006061c7c25 */ /* 0x000fe2000f8e001c */
[----:B------:R-:W-:-:S03]  /*43b0*/  ISETP.LT.OR P3, PT, R30, 0x1, !P1 ;  /* 0x000000011e00780c */ /* 0x000fc60004f61670 */
[----:B------:R-:W-:Y:S01]  /*43c0*/  IMAD R7, R6, UR7, R7 ;  /* 0x0000000706077c24 */ /* 0x000fe2000f8e0207 */
[----:B------:R-:W-:Y:S01]  /*43d0*/  ULDC.64 UR6, c[0x0][0x5b0] ;  /* 0x00016c0000067ab9 */ /* 0x000fe20000000a00 */
[----:B------:R-:W-:Y:S02]  /*43e0*/  IMAD.MOV.U32 R34, RZ, RZ, R28 ;  /* 0x000000ffff227224 */ /* 0x000fe400078e001c */
[----:B------:R-:W-:Y:S02]  /*43f0*/  IMAD.IADD R35, R29, 0x1, R7 ;  /* 0x000000011d237824 */ /* 0x000fe400078e0207 */
[----:B------:R-:W-:Y:S02]  /*4400*/  IMAD R26, R27, UR6, RZ ;  /* 0x000000061b1a7c24 */ /* 0x000fe4000f8e02ff */
[----:B------:R-:W-:-:S04]  /*4410*/  IMAD.WIDE.U32 R6, R33, UR6, R34 ;  /* 0x0000000621067c25 */ /* 0x000fc8000f8e0022 */
[--C-:B------:R-:W-:Y:S01]  /*4420*/  IMAD R29, R33, UR7, R26.reuse ;  /* 0x00000007211d7c24 */ /* 0x100fe2000f8e021a */
[----:B------:R-:W-:Y:S02]  /*4430*/  IADD3 R28, P0, R6, UR10, RZ ;  /* 0x0000000a061c7c10 */ /* 0x000fe4000ff1e0ff */
[----:B------:R-:W-:Y:S02]  /*4440*/  PRMT R26, RZ, 0x7610, R26 ;  /* 0x00007610ff1a7816 */ /* 0x000fe4000000001a */
[----:B------:R-:W-:Y:S02]  /*4450*/  IADD3.X R29, R7, UR11, R29, P0, !PT ;  /* 0x0000000b071d7c10 */ /* 0x000fe400087fe41d */
[----:B------:R-:W3:Y:S03]  /*4460*/  @!P3 LDC.64 R6, c[0x0][0x5c0] ;  /* 0x00017000ff06bb82 */ /* 0x000ee60000000a00 */
[----:B------:R-:W4:Y:S01]  /*4470*/  @!P3 LDG.E.U8 R26, desc[UR20][R28.64] ;  /* 0x000000141c1ab981 */ /* 0x000f22000c1e1100 */
[----:B------:R-:W-:-:S02]  /*4480*/  ISETP.LT.OR P2, PT, R30, 0x2, !P1 ;  /* 0x000000021e00780c */ /* 0x000fc40004f41670 */
[----:B---3--:R-:W-:-:S05]  /*4490*/  @!P3 IADD3 R6, P0, R24, R6, RZ ;  /* 0x000000061806b210 */ /* 0x008fca0007f1e0ff */
[----:B------:R-:W-:Y:S01]  /*44a0*/  @!P3 IMAD.X R7, R32, 0x1, R7, P0 ;  /* 0x000000012007b824 */ /* 0x000fe200000e0607 */
[----:B----4-:R-:W-:-:S04]  /*44b0*/  LOP3.LUT R26, R26, 0xff, RZ, 0xc0, !PT ;  /* 0x000000ff1a1a7812 */ /* 0x010fc800078ec0ff */
[----:B------:R-:W-:-:S05]  /*44c0*/  F2FP.F16.E4M3.UNPACK_B R26, R26 ;  /* 0x0000001aff1a723e */ /* 0x000fca00020006ff */
[----:B------:R-:W-:-:S05]  /*44d0*/  HADD2.F32 R26, -RZ, R26.H0_H0 ;  /* 0x2000001aff1a7230 */ /* 0x000fca0000004100 */
[----:B------:R-:W-:-:S04]  /*44e0*/  FMUL R26, R26, R11 ;  /* 0x0000000b1a1a7220 */ /* 0x000fc80000400000 */
[----:B--2---:R-:W-:-:S05]  /*44f0*/  FFMA R26, R209, R10, R26 ;  /* 0x0000000ad11a7223 */ /* 0x004fca000000001a */
[----:B------:R-:W-:Y:S02]  /*4500*/  F2FP.SATFINITE.E4M3.F32.PACK_AB_MERGE_C R37, RZ, R26, RZ ;  /* 0x0000001aff25723e */ /* 0x000fe400048070ff */
[----:B------:R-:W-:-:S03]  /*4510*/  PRMT R26, RZ, 0x7610, R26 ;  /* 0x00007610ff1a7816 */ /* 0x000fc6000000001a */
[----:B------:R2:W-:Y:S04]  /*4520*/  @!P3 STG.E.U8 desc[UR20][R6.64], R37 ;  /* 0x000000250600b986 */ /* 0x0005e8000c101114 */
[----:B------:R-:W3:Y:S01]  /*4530*/  @!P2 LDG.E.U8 R26, desc[UR20][R28.64+0x1] ;  /* 0x000001141c1aa981 */ /* 0x000ee2000c1e1100 */
[----:B------:R-:W-:-:S05]  /*4540*/  IADD3 R39, P0, R33, 0x8, RZ ;  /* 0x0000000821277810 */ /* 0x000fca0007f1e0ff */
[----:B------:R-:W-:Y:S01]  /*4550*/  IMAD.X R36, RZ, RZ, R27, P0 ;  /* 0x000000ffff247224 */ /* 0x000fe200000e061b */
[----:B------:R-:W-:Y:S01]  /*4560*/  ISETP.GE.AND P0, PT, R31, 0x9, PT ;  /* 0x000000091f00780c */ /* 0x000fe20003f06270 */
[----:B--2---:R-:W2:Y:S02]  /*4570*/  @!P2 LDC.64 R6, c[0x0][0x5c0] ;  /* 0x00017000ff06ab82 */ /* 0x004ea40000000a00 */
[----:B------:R-:W-:Y:S01]  /*4580*/  IMAD R38, R36, UR6, RZ ;  /* 0x0000000624267c24 */ /* 0x000fe2000f8e02ff */
[----:B------:R-:W-:Y:S01]  /*4590*/  ISETP.LT.OR P3, PT, R30, 0x1, !P0 ;  /* 0x000000011e00780c */ /* 0x000fe20004761670 */
[----:B------:R-:W-:-:S04]  /*45a0*/  IMAD.WIDE.U32 R36, R39, UR6, R34 ;  /* 0x0000000627247c25 */ /* 0x000fc8000f8e0022 */
[----:B------:R-:W-:Y:S01]  /*45b0*/  IMAD R39, R39, UR7, R38 ;  /* 0x0000000727277c24 */ /* 0x000fe2000f8e0226 */
[----:B------:R-:W-:-:S04]  /*45c0*/  IADD3 R36, P4, R36, UR10, RZ ;  /* 0x0000000a24247c10 */ /* 0x000fc8000ff9e0ff */
[----:B------:R-:W-:Y:S02]  /*45d0*/  IADD3.X R37, R37, UR11, R39, P4, !PT ;  /* 0x0000000b25257c10 */ /* 0x000fe4000a7fe427 */
[----:B--2---:R-:W-:-:S05]  /*45e0*/  @!P2 IADD3 R6, P5, R24, R6, RZ ;  /* 0x000000061806a210 */ /* 0x004fca0007fbe0ff */
[----:B------:R-:W-:Y:S01]  /*45f0*/  @!P2 IMAD.X R7, R32, 0x1, R7, P5 ;  /* 0x000000012007a824 */ /* 0x000fe200028e0607 */
[----:B---3--:R-:W-:-:S04]  /*4600*/  LOP3.LUT R26, R26, 0xff, RZ, 0xc0, !PT ;  /* 0x000000ff1a1a7812 */ /* 0x008fc800078ec0ff */
[----:B------:R-:W-:-:S05]  /*4610*/  F2FP.F16.E4M3.UNPACK_B R26, R26 ;  /* 0x0000001aff1a723e */ /* 0x000fca00020006ff */
[----:B------:R-:W-:-:S05]  /*4620*/  HADD2.F32 R26, -RZ, R26.H0_H0 ;  /* 0x2000001aff1a7230 */ /* 0x000fca0000004100 */
[----:B------:R-:W-:-:S04]  /*4630*/  FMUL R26, R26, R11 ;  /* 0x0000000b1a1a7220 */ /* 0x000fc80000400000 */
[----:B------:R-:W-:-:S05]  /*4640*/  FFMA R26, R131, R10, R26 ;  /* 0x0000000a831a7223 */ /* 0x000fca000000001a */
[----:B------:R-:W-:Y:S02]  /*4650*/  F2FP.SATFINITE.E4M3.F32.PACK_AB_MERGE_C R41, RZ, R26, RZ ;  /* 0x0000001aff29723e */ /* 0x000fe400048070ff */
[----:B------:R-:W-:-:S03]  /*4660*/  PRMT R26, RZ, 0x7610, R26 ;  /* 0x00007610ff1a7816 */ /* 0x000fc6000000001a */
[----:B------:R2:W-:Y:S04]  /*4670*/  @!P2 STG.E.U8 desc[UR20][R6.64+0x1], R41 ;  /* 0x000001290600a986 */ /* 0x0005e8000c101114 */
[----:B------:R-:W3:Y:S01]  /*4680*/  @!P3 LDG.E.U8 R26, desc[UR20][R36.64] ;  /* 0x00000014241ab981 */ /* 0x000ee2000c1e1100 */
[----:B------:R-:W-:Y:S01]  /*4690*/  ISETP.LT.OR P2, PT, R30, 0x2, !P0 ;  /* 0x000000021e00780c */ /* 0x000fe20004741670 */
[----:B--2---:R-:W2:Y:S02]  /*46a0*/  @!P3 LDC.64 R6, c[0x0][0x5c0] ;  /* 0x00017000ff06bb82 */ /* 0x004ea40000000a00 */
[----:B--2---:R-:W-:-:S04]  /*46b0*/  @!P3 IADD3 R6, P4, P5, R24, R6, R16 ;  /* 0x000000061806b210 */ /* 0x004fc80007d9e010 */
[----:B------:R-:W-:Y:S02]  /*46c0*/  @!P3 IADD3.X R7, R32, R7, R13, P4, P5 ;  /* 0x000000072007b210 */ /* 0x000fe400027ea40d */
[----:B---3--:R-:W-:-:S04]  /*46d0*/  LOP3.LUT R26, R26, 0xff, RZ, 0xc0, !PT ;  /* 0x000000ff1a1a7812 */ /* 0x008fc800078ec0ff */
[----:B------:R-:W-:-:S05]  /*46e0*/  F2FP.F16.E4M3.UNPACK_B R26, R26 ;  /* 0x0000001aff1a723e */ /* 0x000fca00020006ff */
[----:B------:R-:W-:-:S05]  /*46f0*/  HADD2.F32 R26, -RZ, R26.H0_H0 ;  /* 0x2000001aff1a7230 */ /* 0x000fca0000004100 */
[----:B------:R-:W-:Y:S01]  /*4700*/  FMUL R39, R26, R11 ;  /* 0x0000000b1a277220 */ /* 0x000fe20000400000 */
[----:B------:R-:W-:-:S03]  /*4710*/  PRMT R26, RZ, 0x7610, R26 ;  /* 0x00007610ff1a7816 */ /* 0x000fc6000000001a */
[----:B------:R-:W-:-:S05]  /*4720*/  FFMA R39, R210, R10, R39 ;  /* 0x0000000ad2277223 */ /* 0x000fca0000000027 */
[----:B------:R-:W-:-:S05]  /*4730*/  F2FP.SATFINITE.E4M3.F32.PACK_AB_MERGE_C R41, RZ, R39, RZ ;  /* 0x00000027ff29723e */ /* 0x000fca00048070ff */
        /* <DEDUP_REMOVED lines=57> */
[----:B------:R-:W-:-:S06]  /*4ad0*/  @!P2 IADD3.X R39, R32, R7, R13, P4, P5 ;  /* 0x000000072027a210 */ /* 0x000fcc00027ea40d */
[----:B------:R-:W2:Y:S01]  /*4ae0*/  @!P3 LDC.64 R6, c[0x0][0x5c0] ;  /* 0x00017000ff06bb82 */ /* 0x000ea20000000a00 */
        /* <DEDUP_REMOVED lines=8> */
[----:B------:R-:W4:Y:S01]  /*4b70*/  @!P3 LDG.E.U8 R26, desc[UR20][R28.64+0x10] ;  /* 0x000010141c1ab981 */ /* 0x000f22000c1e1100 */
[----:B------:R-:W-:Y:S02]  /*4b80*/  ISETP.LT.OR P2, PT, R30, 0x12, !P1 ;  /* 0x000000121e00780c */ /* 0x000fe40004f41670 */
[----:B--2---:R-:W-:-:S05]  /*4b90*/  @!P3 IADD3 R6, P4, R24, R6, RZ ;  /* 0x000000061806b210 */ /* 0x004fca0007f9e0ff */
[----:B------:R-:W-:-:S06]  /*4ba0*/  @!P3 IMAD.X R7, R32, 0x1, R7, P4 ;  /* 0x000000012007b824 */ /* 0x000fcc00020e0607 */
[----:B---3--:R-:W2:Y:S01]  /*4bb0*/  @!P2 LDC.64 R38, c[0x0][0x5c0] ;  /* 0x00017000ff26ab82 */ /* 0x008ea20000000a00 */
[----:B----4-:R-:W-:-:S04]  /*4bc0*/  LOP3.LUT R26, R26, 0xff, RZ, 0xc0, !PT ;  /* 0x000000ff1a1a7812 */ /* 0x010fc800078ec0ff */
        /* <DEDUP_REMOVED lines=22> */
[----:B--2---:R-:W-:-:S04]  /*4d30*/  @!P3 IADD3 R6, P4, P5, R24, R6, R16 ;  /* 0x000000061806b210 */ /* 0x004fc80007d9e010 */
[----:B------:R-:W-:-:S07]  /*4d40*/  @!P3 IADD3.X R7, R32, R7, R13, P4, P5 ;  /* 0x000000072007b210 */ /* 0x000fce00027ea40d */
[----:B---3--:R-:W2:Y:S01]  /*4d50*/  @!P2 LDC.64 R38, c[0x0][0x5c0] ;  /* 0x00017000ff26ab82 */ /* 0x008ea20000000a00 */
[----:B----4-:R-:W-:-:S04]  /*4d60*/  LOP3.LUT R26, R26, 0xff, RZ, 0xc0, !PT ;  /* 0x000000ff1a1a7812 */ /* 0x010fc800078ec0ff */
[----:B------:R-:W-:-:S05]  /*4d70*/  F2FP.F16.E4M3.UNPACK_B R26, R26 ;  /* 0x0000001aff1a723e */ /* 0x000fca00020006ff */
[----:B------:R-:W-:-:S05]  /*4d80*/  HADD2.F32 R26, -RZ, R26.H0_H0 ;  /* 0x2000001aff1a7230 */ /* 0x000fca0000004100 */
[----:B------:R-:W-:Y:S01]  /*4d90*/  FMUL R41, R26, R11 ;  /* 0x0000000b1a297220 */ /* 0x000fe20000400000 */
[----:B------:R-:W-:-:S03]  /*4da0*/  PRMT R26, RZ, 0x7610, R26 ;  /* 0x00007610ff1a7816 */ /* 0x000fc6000000001a */
[----:B------:R-:W-:-:S05]  /*4db0*/  FFMA R41, R166, R10, R41 ;  /* 0x0000000aa6297223 */ /* 0x000fca0000000029 */
[----:B------:R-:W-:-:S05]  /*4dc0*/  F2FP.SATFINITE.E4M3.F32.PACK_AB_MERGE_C R43, RZ, R41, RZ ;  /* 0x00000029ff2b723e */ /* 0x000fca00048070ff */
        /* <DEDUP_REMOVED lines=16> */
[----:B--2---:R-:W-:Y:S02]  /*4ed0*/  @!P3 IADD3 R40, P4, R24, R6, RZ ;  /* 0x000000061828b210 */ /* 0x004fe40007f9e0ff */
[----:B----4-:R-:W-:-:S04]  /*4ee0*/  LOP3.LUT R26, R26, 0xff, RZ, 0xc0, !PT ;  /* 0x000000ff1a1a7812 */ /* 0x010fc800078ec0ff */
[----:B------:R-:W-:-:S05]  /*4ef0*/  F2FP.F16.E4M3.UNPACK_B R26, R26 ;  /* 0x0000001aff1a723e */ /* 0x000fca00020006ff */
[----:B------:R-:W-:-:S05]  /*4f00*/  HADD2.F32 R26, -RZ, R26.H0_H0 ;  /* 0x2000001aff1a7230 */ /* 0x000fca0000004100 */
[----:B------:R-:W-:Y:S01]  /*4f10*/  FMUL R41, R26, R11 ;  /* 0x0000000b1a297220 */ /* 0x000fe20000400000 */
[----:B------:R-:W-:-:S03]  /*4f20*/  PRMT R26, RZ, 0x7610, R26 ;  /* 0x00007610ff1a7816 */ /* 0x000fc6000000001a */
[----:B------:R-:W-:Y:S01]  /*4f30*/  FFMA R158, R158, R10, R41 ;  /* 0x0000000a9e9e7223 */ /* 0x000fe20000000029 */
[----:B------:R-:W-:Y:S02]  /*4f40*/  @!P3 IMAD.X R41, R32, 0x1, R7, P4 ;  /* 0x000000012029b824 */ /* 0x000fe400020e0607 */
[----:B------:R-:W2:Y:S02]  /*4f50*/  @!P2 LDC.64 R6, c[0x0][0x5c0] ;  /* 0x00017000ff06ab82 */ /* 0x000ea40000000a00 */
[----:B---3--:R-:W-:-:S05]  /*4f60*/  F2FP.SATFINITE.E4M3.F32.PACK_AB_MERGE_C R43, RZ, R158, RZ ;  /* 0x0000009eff2b723e */ /* 0x008fca00048070ff */
        /* <DEDUP_REMOVED lines=16> */
[----:B--2---:R-:W-:-:S11]  /*5070*/  @!P3 IADD3 R6, P4, P5, R24, R6, R16 ;  /* 0x000000061806b210 */ /* 0x004fd60007d9e010 */
[----:B---3--:R-:W2:Y:S01]  /*5080*/  @!P2 LDC.64 R38, c[0x0][0x5c0] ;  /* 0x00017000ff26ab82 */ /* 0x008ea20000000a00 */
[----:B------:R-:W-:Y:S02]  /*5090*/  @!P3 IADD3.X R7, R32, R7, R13, P4, P5 ;  /* 0x000000072007b210 */ /* 0x000fe400027ea40d */
        /* <DEDUP_REMOVED lines=11> */
[----:B------:R-:W-:Y:S02]  /*5150*/  @!P2 IADD3.X R39, R32, R39, R13, P4, P5 ;  /* 0x000000272027a210 */ /* 0x000fe400027ea40d */
[----:B---3--:R-:W-:-:S05]  /*5160*/  PRMT R6, RZ, 0x7610, R6 ;  /* 0x00007610ff067816 */ /* 0x008fca0000000006 */
[----:B------:R-:W2:Y:S01]  /*5170*/  @!P3 LDC.64 R42, c[0x0][0x5c0] ;  /* 0x00017000ff2abb82 */ /* 0x000ea20000000a00 */
[----:B----4-:R-:W-:-:S04]  /*5180*/  LOP3.LUT R26, R26, 0xff, RZ, 0xc0, !PT ;  /* 0x000000ff1a1a7812 */ /* 0x010fc800078ec0ff */
[----:B------:R-:W-:-:S05]  /*5190*/  F2FP.F16.E4M3.UNPACK_B R26, R26 ;  /* 0x0000001aff1a723e */ /* 0x000fca00020006ff */
[----:B------:R-:W-:-:S05]  /*51a0*/  HADD2.F32 R26, -RZ, R26.H0_H0 ;  /* 0x2000001aff1a7230 */ /* 0x000fca0000004100 */
[----:B------:R-:W-:-:S04]  /*51b0*/  FMUL R26, R26, R11 ;  /* 0x0000000b1a1a7220 */ /* 0x000fc80000400000 */
[----:B------:R-:W-:-:S05]  /*51c0*/  FFMA R26, R147, R10, R26 ;  /* 0x0000000a931a7223 */ /* 0x000fca000000001a */
[----:B------:R-:W-:-:S05]  /*51d0*/  F2FP.SATFINITE.E4M3.F32.PACK_AB_MERGE_C R41, RZ, R26, RZ ;  /* 0x0000001aff29723e */ /* 0x000fca00048070ff */
[----:B------:R3:W-:Y:S04]  /*51e0*/  @!P2 STG.E.U8 desc[UR20][R38.64+0x19], R41 ;  /* 0x000019292600a986 */ /* 0x0007e8000c101114 */
[----:B------:R-:W4:Y:S01]  /*51f0*/  @!P3 LDG.E.U8 R6, desc[UR20][R28.64+0x20] ;  /* 0x000020141c06b981 */ /* 0x000f22000c1e1100 */
[----:B------:R-:W-:-:S13]  /*5200*/  ISETP.LT.OR P2, PT, R30, 0x22, !P1 ;  /* 0x000000221e00780c */ /* 0x000fda0004f41670 */
[----:B---3--:R-:W3:Y:S01]  /*5210*/  @!P2 LDC.64 R38, c[0x0][0x5c0] ;  /* 0x00017000ff26ab82 */ /* 0x008ee20000000a00 */
[----:B----4-:R-:W-:-:S04]  /*5220*/  LOP3.LUT R6, R6, 0xff, RZ, 0xc0, !PT ;  /* 0x000000ff06067812 */ /* 0x010fc800078ec0ff */
[----:B------:R-:W-:-:S05]  /*5230*/  F2FP.F16.E4M3.UNPACK_B R6, R6 ;  /* 0x00000006ff06723e */ /* 0x000fca00020006ff */
[----:B------:R-:W-:-:S05]  /*5240*/  HADD2.F32 R6, -RZ, R6.H0_H0 ;  /* 0x20000006ff067230 */ /* 0x000fca0000004100 */
[----:B------:R-:W-:Y:S01]  /*5250*/  FMUL R26, R6, R11 ;  /* 0x0000000b061a7220 */ /* 0x000fe20000400000 */
[----:B--2---:R-:W-:-:S03]  /*5260*/  @!P3 IADD3 R6, P4, R24, R42, RZ ;  /* 0x0000002a1806b210 */ /* 0x004fc60007f9e0ff */
[----:B------:R-:W-:Y:S02]  /*5270*/  FFMA R26, R141, R10, R26 ;  /* 0x0000000a8d1a7223 */ /* 0x000fe4000000001a */
[----:B------:R-:W-:-:S03]  /*5280*/  @!P3 IMAD.X R7, R32, 0x1, R43, P4 ;  /* 0x000000012007b824 */ /* 0x000fc600020e062b */
[----:B------:R-:W-:Y:S02]  /*5290*/  F2FP.SATFINITE.E4M3.F32.PACK_AB_MERGE_C R41, RZ, R26, RZ ;  /* 0x0000001aff29723e */ /* 0x000fe400048070ff */
[----:B------:R-:W-:-:S03]  /*52a0*/  PRMT R26, RZ, 0x7610, R26 ;  /* 0x00007610ff1a7816 */ /* 0x000fc6000000001a */
[----:B------:R2:W-:Y:S04]  /*52b0*/  @!P3 STG.E.U8 desc[UR20][R6.64+0x20], R41 ;  /* 0x000020290600b986 */ /* 0x0005e8000c101114 */
[----:B------:R-:W4:Y:S01]  /*52c0*/  @!P2 LDG.E.U8 R26, desc[UR20][R28.64+0x21] ;  /* 0x000021141c1aa981 */ /* 0x000f22000c1e1100 */
[----:B------:R-:W-:Y:S02]  /*52d0*/  ISETP.LT.OR P3, PT, R30, 0x21, !P0 ;  /* 0x000000211e00780c */ /* 0x000fe40004761670 */
[----:B---3--:R-:W-:-:S05]  /*52e0*/  @!P2 IADD3 R38, P4, R24, R38, RZ ;  /* 0x000000261826a210 */ /* 0x008fca0007f9e0ff */
[----:B------:R-:W-:Y:S01]  /*52f0*/  @!P2 IMAD.X R39, R32, 0x1, R39, P4 ;  /* 0x000000012027a824 */ /* 0x000fe200020e0627 */
[----:B--2---:R-:W-:-:S05]  /*5300*/  PRMT R6, RZ, 0x7610, R6 ;  /* 0x00007610ff067816 */ /* 0x004fca0000000006 */
        /* <DEDUP_REMOVED lines=9> */
[----:B------:R-:W-:Y:S02]  /*53a0*/  ISETP.LT.OR P2, PT, R30, 0x22, !P0 ;  /* 0x000000221e00780c */ /* 0x000fe40004741670 */
[----:B----4-:R-:W-:-:S04]  /*53b0*/  LOP3.LUT R6, R6, 0xff, RZ, 0xc0, !PT ;  /* 0x000000ff06067812 */ /* 0x010fc800078ec0ff */
[----:B------:R-:W-:-:S05]  /*53c0*/  F2FP.F16.E4M3.UNPACK_B R6, R6 ;  /* 0x00000006ff06723e */ /* 0x000fca00020006ff */
[----:B------:R-:W-:-:S05]  /*53d0*/  HADD2.F32 R6, -RZ, R6.H0_H0 ;  /* 0x20000006ff067230 */ /* 0x000fca0000004100 */
[----:B------:R-:W-:Y:S01]  /*53e0*/  FMUL R26, R6, R11 ;  /* 0x0000000b061a7220 */ /* 0x000fe20000400000 */
[----:B--2---:R-:W-:-:S03]  /*53f0*/  @!P3 IADD3 R6, P4, P5, R24, R42, R16 ;  /* 0x0000002a1806b210 */ /* 0x004fc60007d9e010 */
[----:B------:R-:W-:Y:S01]  /*5400*/  FFMA R26, R129, R10, R26 ;  /* 0x0000000a811a7223 */ /* 0x000fe2000000001a */
[----:B------:R-:W-:Y:S02]  /*5410*/  @!P3 IADD3.X R7, R32, R43, R13, P4, P5 ;  /* 0x0000002b2007b210 */ /* 0x000fe400027ea40d */
[----:B------:R-:W2:Y:S02]  /*5420*/  @!P2 LDC.64 R42, c[0x0][0x5c0] ;  /* 0x00017000ff2aab82 */ /* 0x000ea40000000a00 */
[----:B---3--:R-:W-:Y:S02]  /*5430*/  F2FP.SATFINITE.E4M3.F32.PACK_AB_MERGE_C R41, RZ, R26, RZ ;  /* 0x0000001aff29723e */ /* 0x008fe400048070ff */
[----:B------:R-:W-:-:S03]  /*5440*/  PRMT R26, RZ, 0x7610, R26 ;  /* 0x00007610ff1a7816 */ /* 0x000fc6000000001a */
[----:B------:R3:W-:Y:S04]  /*5450*/  @!P3 STG.E.U8 desc[UR20][R6.64+0x20], R41 ;  /* 0x000020290600b986 */ /* 0x0007e8000c101114 */
[----:B------:R-:W4:Y:S01]  /*5460*/  @!P2 LDG.E.U8 R26, desc[UR20][R36.64+0x21] ;  /* 0x00002114241aa981 */ /* 0x000f22000c1e1100 */
[----:B------:R-:W-:Y:S02]  /*5470*/  ISETP.LT.OR P3, PT, R30, 0x29, !P1 ;  /* 0x000000291e00780c */ /* 0x000fe40004f61670 */
[----:B---3--:R-:W-:Y:S02]  /*5480*/  PRMT R6, RZ, 0x7610, R6 ;  /* 0x00007610ff067816 */ /* 0x008fe40000000006 */
[----:B--2---:R-:W-:Y:S02]  /*5490*/  @!P2 IADD3 R38, P4, P5, R24, R42, R16 ;  /* 0x0000002a1826a210 */ /* 0x004fe40007d9e010 */
[----:B----4-:R-:W-:-:S04]  /*54a0*/  LOP3.LUT R26, R26, 0xff, RZ, 0xc0, !PT ;  /* 0x000000ff1a1a7812 */ /* 0x010fc800078ec0ff */
[----:B------:R-:W-:-:S05]  /*54b0*/  F2FP.F16.E4M3.UNPACK_B R26, R26 ;  /* 0x0000001aff1a723e */ /* 0x000fca00020006ff */
[----:B------:R-:W-:-:S05]  /*54c0*/  HADD2.F32 R26, -RZ, R26.H0_H0 ;  /* 0x2000001aff1a7230 */ /* 0x000fca0000004100 */
[----:B------:R-:W-:-:S04]  /*54d0*/  FMUL R39, R26, R11 ;  /* 0x0000000b1a277220 */ /* 0x000fc80000400000 */
[----:B------:R-:W-:Y:S01]  /*54e0*/  FFMA R138, R138, R10, R39 ;  /* 0x0000000a8a8a7223 */ /* 0x000fe20000000027 */
[----:B------:R-:W-:Y:S02]  /*54f0*/  @!P2 IADD3.X R39, R32, R43, R13, P4, P5 ;  /* 0x0000002b2027a210 */ /* 0x000fe400027ea40d */
[----:B------:R-:W2:Y:S02]  /*5500*/  @!P3 LDC.64 R42, c[0x0][0x5c0] ;  /* 0x00017000ff2abb82 */ /* 0x000ea40000000a00 */
        /* <DEDUP_REMOVED lines=10> */
[----:B------:R-:W-:Y:S01]  /*55b0*/  FFMA R26, R19, R10, R26 ;  /* 0x0000000a131a7223 */ /* 0x000fe2000000001a */
[----:B------:R-:W-:Y:S01]  /*55c0*/  PRMT R19, RZ, 0x7610, R19 ;  /* 0x00007610ff137816 */ /* 0x000fe20000000013 */
[----:B------:R-:W-:-:S03]  /*55d0*/  @!P3 IMAD.X R7, R32, 0x1, R43, P4 ;  /* 0x000000012007b824 */ /* 0x000fc600020e062b */
[----:B------:R-:W-:-:S05]  /*55e0*/  F2FP.SATFINITE.E4M3.F32.PACK_AB_MERGE_C R41, RZ, R26, RZ ;  /* 0x0000001aff29723e */ /* 0x000fca00048070ff */
        /* <DEDUP_REMOVED lines=16> */
[----:B---3--:R-:W-:-:S11]  /*56f0*/  PRMT R19, RZ, 0x7610, R19 ;  /* 0x00007610ff137816 */ /* 0x008fd60000000013 */
[----:B------:R-:W3:Y:S01]  /*5700*/  @!P2 LDC.64 R38, c[0x0][0x5c0] ;  /* 0x00017000ff26ab82 */ /* 0x000ee20000000a00 */
[----:B----4-:R-:W-:-:S04]  /*5710*/  LOP3.LUT R6, R6, 0xff, RZ, 0xc0, !PT ;  /* 0x000000ff06067812 */ /* 0x010fc800078ec0ff */
[----:B------:R-:W-:-:S05]  /*5720*/  F2FP.F16.E4M3.UNPACK_B R6, R6 ;  /* 0x00000006ff06723e */ /* 0x000fca00020006ff */
[----:B------:R-:W-:-:S05]  /*5730*/  HADD2.F32 R6, -RZ, R6.H0_H0 ;  /* 0x20000006ff067230 */ /* 0x000fca0000004100 */
[----:B------:R-:W-:Y:S01]  /*5740*/  FMUL R7, R6, R11 ;  /* 0x0000000b06077220 */ /* 0x000fe20000400000 */
[----:B--2---:R-:W-:-:S03]  /*5750*/  @!P3 IADD3 R6, P4, P5, R24, R40, R16 ;  /* 0x000000281806b210 */ /* 0x004fc60007d9e010 */
[----:B------:R-:W-:Y:S01]  /*5760*/  FFMA R196, R196, R10, R7 ;  /* 0x0000000ac4c47223 */ /* 0x000fe20000000007 */
[----:B------:R-:W-:-:S04]  /*5770*/  @!P3 IADD3.X R7, R32, R41, R13, P4, P5 ;  /* 0x000000292007b210 */ /* 0x000fc800027ea40d */
[----:B------:R-:W-:-:S05]  /*5780*/  F2FP.SATFINITE.E4M3.F32.PACK_AB_MERGE_C R41, RZ, R196, RZ ;  /* 0x000000c4ff29723e */ /* 0x000fca00048070ff */
[----:B------:R2:W-:Y:S04]  /*5790*/  @!P3 STG.E.U8 desc[UR20][R6.64+0x28], R41 ;  /* 0x000028290600b986 */ /* 0x0005e8000c101114 */
[----:B------:R-:W4:Y:S01]  /*57a0*/  @!P2 LDG.E.U8 R19, desc[UR20][R36.64+0x29] ;  /* 0x000029142413a981 */ /* 0x000f22000c1e1100 */
[----:B------:R-:W-:Y:S02]  /*57b0*/  ISETP.LT.OR P3, PT, R30, 0x31, !P1 ;  /* 0x000000311e00780c */ /* 0x000fe40004f61670 */
[----:B---3--:R-:W-:-:S04]  /*57c0*/  @!P2 IADD3 R38, P4, P5, R24, R38, R16 ;  /* 0x000000261826a210 */ /* 0x008fc80007d9e010 */
[----:B------:R-:W-:Y:S02]  /*57d0*/  @!P2 IADD3.X R39, R32, R39, R13, P4, P5 ;  /* 0x000000272027a210 */ /* 0x000fe400027ea40d */
        /* <DEDUP_REMOVED lines=17> */
[----:B--2---:R-:W-:-:S03]  /*58f0*/  @!P3 IADD3 R6, P4, R24, R40, RZ ;  /* 0x000000281806b210 */ /* 0x004fc60007f9e0ff */
[----:B------:R-:W-:Y:S02]  /*5900*/  FFMA R122, R122, R10, R7 ;  /* 0x0000000a7a7a7223 */ /* 0x000fe40000000007 */
        /* <DEDUP_REMOVED lines=55> */
[----:B------:R4:W5:Y:S01]  /*5c80*/  @!P1 LDG.E.U8 R19, desc[UR20][R28.64+0x39] ;  /* 0x000039141c139981 */ /* 0x000962000c1e1100 */
[----:B------:R-:W-:Y:S02]  /*5c90*/  ISETP.LT.OR P2, PT, R30, 0x39, !P0 ;  /* 0x000000391e00780c */ /* 0x000fe40004741670 */
[----:B---3--:R-:W-:-:S05]  /*5ca0*/  @!P1 IADD3 R38, P3, R24, R38, RZ ;  /* 0x0000002618269210 */ /* 0x008fca0007f7e0ff */
[----:B------:R-:W-:Y:S01]  /*5cb0*/  @!P1 IMAD.X R39, R32, 0x1, R39, P3 ;  /* 0x0000000120279824 */ /* 0x000fe200018e0627 */
[----:B--2---:R-:W-:-:S05]  /*5cc0*/  PRMT R6, RZ, 0x7610, R6 ;  /* 0x00007610ff067816 */ /* 0x004fca0000000006 */
[----:B----4-:R-:W2:Y:S01]  /*5cd0*/  @!P2 LDC.64 R28, c[0x0][0x5c0] ;  /* 0x00017000ff1cab82 */ /* 0x010ea20000000a00 */
[----:B-----5:R-:W-:-:S04]  /*5ce0*/  LOP3.LUT R19, R19, 0xff, RZ, 0xc0, !PT ;  /* 0x000000ff13137812 */ /* 0x020fc800078ec0ff */
        /* <DEDUP_REMOVED lines=19> */
[----:B------:R3:W4:Y:S01]  /*5e20*/  @!P1 LDG.E.U8 R19, desc[UR20][R36.64+0x39] ;  /* 0x0000391424139981 */ /* 0x000722000c1e1100 */
[----:B------:R-:W-:-:S05]  /*5e30*/  IADD3 R29, P0, R33, 0x80, RZ ;  /* 0x00000080211d7810 */ /* 0x000fca0007f1e0ff */
[----:B--2---:R-:W-:Y:S01]  /*5e40*/  IMAD.WIDE.U32 R6, R29, UR6, R34 ;  /* 0x000000061d067c25 */ /* 0x004fe2000f8e0022 */
[----:B---3--:R-:W-:Y:S02]  /*5e50*/  @!P1 IADD3 R36, P4, P5, R24, R40, R16 ;  /* 0x0000002818249210 */ /* 0x008fe40007d9e010 */
[----:B------:R-:W-:Y:S02]  /*5e60*/  IADD3 R6, P2, R6, UR10, RZ ;  /* 0x0000000a06067c10 */ /* 0x000fe4000ff5e0ff */
[----:B------:R-:W-:Y:S02]  /*5e70*/  @!P1 IADD3.X R37, R32, R41, R13, P4, P5 ;  /* 0x0000002920259210 */ /* 0x000fe400027ea40d */
[----:B----4-:R-:W-:-:S04]  /*5e80*/  LOP3.LUT R19, R19, 0xff, RZ, 0xc0, !PT ;  /* 0x000000ff13137812 */ /* 0x010fc800078ec0ff */
[----:B------:R-:W-:-:S05]  /*5e90*/  F2FP.F16.E4M3.UNPACK_B R19, R19 ;  /* 0x00000013ff13723e */ /* 0x000fca00020006ff */
[----:B------:R-:W-:Y:S02]  /*5ea0*/  HADD2.F32 R26, -RZ, R19.H0_H0 ;  /* 0x20000013ff1a7230 */ /* 0x000fe40000004100 */
[----:B------:R-:W-:Y:S01]  /*5eb0*/  IMAD.X R19, RZ, RZ, R27, P0 ;  /* 0x000000ffff137224 */ /* 0x000fe200000e061b */
[----:B------:R-:W-:Y:S02]  /*5ec0*/  ISETP.GE.AND P0, PT, R31, 0x81, PT ;  /* 0x000000811f00780c */ /* 0x000fe40003f06270 */
[----:B------:R-:W-:Y:S01]  /*5ed0*/  FMUL R26, R26, R11 ;  /* 0x0000000b1a1a7220 */ /* 0x000fe20000400000 */
[----:B------:R-:W-:Y:S01]  /*5ee0*/  IMAD R28, R19, UR6, RZ ;  /* 0x00000006131c7c24 */ /* 0x000fe2000f8e02ff */
[----:B------:R-:W-:Y:S02]  /*5ef0*/  ISETP.LT.OR P3, PT, R30, 0x1, !P0 ;  /* 0x000000011e00780c */ /* 0x000fe40004761670 */
[----:B------:R-:W-:Y:S01]  /*5f00*/  FFMA R26, R203, R10, R26 ;  /* 0x0000000acb1a7223 */ /* 0x000fe2000000001a */
[----:B------:R-:W-:Y:S01]  /*5f10*/  IMAD R29, R29, UR7, R28 ;  /* 0x000000071d1d7c24 */ /* 0x000fe2000f8e021c */
[----:B------:R-:W-:-:S03]  /*5f20*/  PRMT R19, RZ, 0x7610, R19 ;  /* 0x00007610ff137816 */ /* 0x000fc60000000013 */
[----:B------:R-:W-:Y:S02]  /*5f30*/  F2FP.SATFINITE.E4M3.F32.PACK_AB_MERGE_C R39, RZ, R26, RZ ;  /* 0x0000001aff27723e */ /* 0x000fe400048070ff */
[----:B------:R-:W-:-:S03]  /*5f40*/  IADD3.X R7, R7, UR11, R29, P2, !PT ;  /* 0x0000000b07077c10 */ /* 0x000fc600097fe41d */
[----:B------:R2:W-:Y:S01]  /*5f50*/  @!P1 STG.E.U8 desc[UR20][R36.64+0x39], R39 ;  /* 0x0000392724009986 */ /* 0x0005e2000c101114 */
[----:B------:R-:W3:Y:S03]  /*5f60*/  @!P3 LDC.64 R28, c[0x0][0x5c0] ;  /* 0x00017000ff1cbb82 */ /* 0x000ee60000000a00 */
[----:B------:R-:W4:Y:S01]  /*5f70*/  @!P3 LDG.E.U8 R19, desc[UR20][R6.64] ;  /* 0x000000140613b981 */ /* 0x000f22000c1e1100 */
[----:B------:R-:W-:-:S13]  /*5f80*/  ISETP.LT.OR P2, PT, R30, 0x2, !P0 ;  /* 0x000000021e00780c */ /* 0x000fda0004741670 */
[----:B--2---:R-:W2:Y:S01]  /*5f90*/  @!P2 LDC.64 R38, c[0x0][0x5c0] ;  /* 0x00017000ff26ab82 */ /* 0x004ea20000000a00 */
[----:B---3--:R-:W-:-:S04]  /*5fa0*/  @!P3 IADD3 R28, P1, P4, R24, R28, R15 ;  /* 0x0000001c181cb210 */ /* 0x008fc80007c3e00f */
[----:B------:R-:W-:Y:S02]  /*5fb0*/  @!P3 IADD3.X R29, R32, R29, R12, P1, P4 ;  /* 0x0000001d201db210 */ /* 0x000fe40000fe840c */
[----:B----4-:R-:W-:-:S04]  /*5fc0*/  LOP3.LUT R19, R19, 0xff, RZ, 0xc0, !PT ;  /* 0x000000ff13137812 */ /* 0x010fc800078ec0ff */
[----:B------:R-:W-:-:S05]  /*5fd0*/  F2FP.F16.E4M3.UNPACK_B R19, R19 ;  /* 0x00000013ff13723e */ /* 0x000fca00020006ff */
[----:B------:R-:W-:Y:S01]  /*5fe0*/  HADD2.F32 R26, -RZ, R19.H0_H0 ;  /* 0x20000013ff1a7230 */ /* 0x000fe20000004100 */
[----:B------:R-:W-:-:S04]  /*5ff0*/  PRMT R19, RZ, 0x7610, R19 ;  /* 0x00007610ff137816 */ /* 0x000fc80000000013 */
[----:B------:R-:W-:-:S04]  /*6000*/  FMUL R26, R26, R11 ;  /* 0x0000000b1a1a7220 */ /* 0x000fc80000400000 */
[----:B------:R-:W-:-:S05]  /*6010*/  FFMA R26, R167, R10, R26 ;  /* 0x0000000aa71a7223 */ /* 0x000fca000000001a */
[----:B------:R-:W-:-:S05]  /*6020*/  F2FP.SATFINITE.E4M3.F32.PACK_AB_MERGE_C R41, RZ, R26, RZ ;  /* 0x0000001aff29723e */ /* 0x000fca00048070ff */
[----:B------:R3:W-:Y:S04]  /*6030*/  @!P3 STG.E.U8 desc[UR20][R28.64], R41 ;  /* 0x000000291c00b986 */ /* 0x0007e8000c101114 */
[----:B------:R-:W4:Y:S01]  /*6040*/  @!P2 LDG.E.U8 R19, desc[UR20][R6.64+0x1] ;  /* 0x000001140613a981 */ /* 0x000f22000c1e1100 */
[----:B------:R-:W-:Y:S02]  /*6050*/  IADD3 R37, P1, R33, 0x88, RZ ;  /* 0x0000008821257810 */ /* 0x000fe40007f3e0ff */
[----:B--2---:R-:W-:-:S03]  /*6060*/  @!P2 IADD3 R38, P4, P5, R24, R38, R15 ;  /* 0x000000261826a210 */ /* 0x004fc60007d9e00f */
[----:B------:R-:W-:Y:S01]  /*6070*/  IMAD.X R36, RZ, RZ, R27, P1 ;  /* 0x000000ffff247224 */ /* 0x000fe200008e061b */
[----:B------:R-:W-:Y:S01]  /*6080*/  ISETP.GE.AND P1, PT, R31, 0x89, PT ;  /* 0x000000891f00780c */ /* 0x000fe20003f26270 */
[----:B---3--:R-:W-:Y:S01]  /*6090*/  IMAD.WIDE.U32 R28, R37, UR6, R34 ;  /* 0x00000006251c7c25 */ /* 0x008fe2000f8e0022 */
[----:B------:R-:W-:Y:S02]  /*60a0*/  @!P2 IADD3.X R39, R32, R39, R12, P4, P5 ;  /* 0x000000272027a210 */ /* 0x000fe400027ea40c */
[----:B------:R-:W-:Y:S01]  /*60b0*/  ISETP.LT.OR P3, PT, R30, 0x1, !P1 ;  /* 0x000000011e00780c */ /* 0x000fe20004f61670 */
[----:B------:R-:W-:Y:S01]  /*60c0*/  IMAD R36, R36, UR6, RZ ;  /* 0x0000000624247c24 */ /* 0x000fe2000f8e02ff */
[----:B------:R-:W-:-:S03]  /*60d0*/  IADD3 R28, P4, R28, UR10, RZ ;  /* 0x0000000a1c1c7c10 */ /* 0x000fc6000ff9e0ff */
[----:B------:R-:W-:-:S05]  /*60e0*/  IMAD R37, R37, UR7, R36 ;  /* 0x0000000725257c24 */ /* 0x000fca000f8e0224 */
[----:B------:R-:W-:-:S03]  /*60f0*/  IADD3.X R29, R29, UR11, R37, P4, !PT ;  /* 0x0000000b1d1d7c10 */ /* 0x000fc6000a7fe425 */
[----:B------:R-:W2:Y:S01]  /*6100*/  @!P3 LDC.64 R42, c[0x0][0x5c0] ;  /* 0x00017000ff2abb82 */ /* 0x000ea20000000a00 */
        /* <DEDUP_REMOVED lines=9> */
[----:B------:R-:W-:Y:S02]  /*61a0*/  @!P3 IADD3 R37, P4, P5, R15, R24, R16 ;  /* 0x000000180f25b210 */ /* 0x000fe40007d9e010 */
[----:B------:R-:W-:Y:S02]  /*61b0*/  ISETP.LT.OR P2, PT, R30, 0x2, !P1 ;  /* 0x000000021e00780c */ /* 0x000fe40004f41670 */
[----:B----4-:R-:W-:-:S04]  /*61c0*/  LOP3.LUT R19, R19, 0xff, RZ, 0xc0, !PT ;  /* 0x000000ff13137812 */ /* 0x010fc800078ec0ff */
[----:B------:R-:W-:-:S05]  /*61d0*/  F2FP.F16.E4M3.UNPACK_B R19, R19 ;  /* 0x00000013ff13723e */ /* 0x000fca00020006ff */
[----:B------:R-:W-:-:S05]  /*61e0*/  HADD2.F32 R26, -RZ, R19.H0_H0 ;  /* 0x20000013ff1a7230 */ /* 0x000fca0000004100 */
[----:B------:R-:W-:Y:S01]  /*61f0*/  FMUL R19, R26, R11 ;  /* 0x0000000b1a137220 */ /* 0x000fe20000400000 */
[----:B------:R-:W-:Y:S02]  /*6200*/  @!P3 IADD3.X R26, R12, R32, R13, P4, P5 ;  /* 0x000000200c1ab210 */ /* 0x000fe400027ea40d */
[----:B--2---:R-:W-:Y:S01]  /*6210*/  @!P3 IADD3 R36, P4, R37, R42, RZ ;  /* 0x0000002a2524b210 */ /* 0x004fe20007f9e0ff */
[----:B------:R-:W-:-:S04]  /*6220*/  FFMA R19, R178, R10, R19 ;  /* 0x0000000ab2137223 */ /* 0x000fc80000000013 */
[----:B------:R-:W-:Y:S01]  /*6230*/  @!P3 IMAD.X R37, R26, 0x1, R43, P4 ;  /* 0x000000011a25b824 */ /* 0x000fe200020e062b */
[----:B---3--:R-:W-:Y:S01]  /*6240*/  F2FP.SATFINITE.E4M3.F32.PACK_AB_MERGE_C R41, RZ, R19, RZ ;  /* 0x00000013ff29723e */ /* 0x008fe200048070ff */
[----:B------:R-:W2:Y:S01]  /*6250*/  @!P2 LDC.64 R42, c[0x0][0x5c0] ;  /* 0x00017000ff2aab82 */ /* 0x000ea20000000a00 */
[----:B------:R-:W-:-:S03]  /*6260*/  PRMT R19, RZ, 0x7610, R19 ;  /* 0x00007610ff137816 */ /* 0x000fc60000000013 */
[----:B------:R3:W-:Y:S04]  /*6270*/  @!P3 STG.E.U8 desc[UR20][R36.64], R41 ;  /* 0x000000292400b986 */ /* 0x0007e8000c101114 */
[----:B------:R-:W4:Y:S01]  /*6280*/  @!P2 LDG.E.U8 R19, desc[UR20][R28.64+0x1] ;  /* 0x000001141c13a981 */ /* 0x000f22000c1e1100 */
[----:B------:R-:W-:Y:S02]  /*6290*/  @!P2 IADD3 R39, P4, P5, R15, R24, R16 ;  /* 0x000000180f27a210 */ /* 0x000fe40007d9e010 */
[----:B------:R-:W-:-:S13]  /*62a0*/  ISETP.LT.OR P3, PT, R30, 0x9, !P0 ;  /* 0x000000091e00780c */ /* 0x000fda0004761670 */
[----:B---3--:R-:W3:Y:S01]  /*62b0*/  @!P3 LDC.64 R36, c[0x0][0x5c0] ;  /* 0x00017000ff24bb82 */ /* 0x008ee20000000a00 */
        /* <DEDUP_REMOVED lines=8> */
[----:B------:R-:W-:Y:S02]  /*6340*/  F2FP.SATFINITE.E4M3.F32.PACK_AB_MERGE_C R41, RZ, R19, RZ ;  /* 0x00000013ff29723e */ /* 0x000fe400048070ff */
[----:B------:R-:W-:-:S03]  /*6350*/  PRMT R19, RZ, 0x7610, R19 ;  /* 0x00007610ff137816 */ /* 0x000fc60000000013 */
[----:B------:R2:W-:Y:S04]  /*6360*/  @!P2 STG.E.U8 desc[UR20][R38.64+0x1], R41 ;  /* 0x000001292600a986 */ /* 0x0005e8000c101114 */
[----:B------:R-:W4:Y:S01]  /*6370*/  @!P3 LDG.E.U8 R19, desc[UR20][R6.64+0x8] ;  /* 0x000008140613b981 */ /* 0x000f22000c1e1100 */
[----:B------:R-:W-:Y:S02]  /*6380*/  ISETP.LT.OR P2, PT, R30, 0xa, !P0 ;  /* 0x0000000a1e00780c */ /* 0x000fe40004741670 */
[----:B---3--:R-:W-:-:S04]  /*6390*/  @!P3 IADD3 R36, P4, P5, R24, R36, R15 ;  /* 0x000000241824b210 */ /* 0x008fc80007d9e00f */
[----:B------:R-:W-:-:S07]  /*63a0*/  @!P3 IADD3.X R37, R32, R37, R12, P4, P5 ;  /* 0x000000252025b210 */ /* 0x000fce00027ea40c */
[----:B--2---:R-:W2:Y:S01]  /*63b0*/  @!P2 LDC.64 R38, c[0x0][0x5c0] ;  /* 0x00017000ff26ab82 */ /* 0x004ea20000000a00 */
        /* <DEDUP_REMOVED lines=12> */
[----:B------:R-:W2:Y:S01]  /*6480*/  @!P3 LDC.64 R42, c[0x0][0x5c0] ;  /* 0x00017000ff2abb82 */ /* 0x000ea20000000a00 */
[----:B----4-:R-:W-:-:S04]  /*6490*/  LOP3.LUT R19, R19, 0xff, RZ, 0xc0, !PT ;  /* 0x000000ff13137812 */ /* 0x010fc800078ec0ff */
[----:B------:R-:W-:-:S05]  /*64a0*/  F2FP.F16.E4M3.UNPACK_B R19, R19 ;  /* 0x00000013ff13723e */ /* 0x000fca00020006ff */
[----:B------:R-:W-:Y:S01]  /*64b0*/  HADD2.F32 R26, -RZ, R19.H0_H0 ;  /* 0x20000013ff1a7230 */ /* 0x000fe20000004100 */
[----:B------:R-:W-:-:S04]  /*64c0*/  PRMT R19, RZ, 0x7610, R19 ;  /* 0x00007610ff137816 */ /* 0x000fc80000000013 */
[----:B------:R-:W-:-:S04]  /*64d0*/  FMUL R26, R26, R11 ;  /* 0x0000000b1a1a7220 */ /* 0x000fc80000400000 */
[----:B------:R-:W-:-:S05]  /*64e0*/  FFMA R26, R169, R10, R26 ;  /* 0x0000000aa91a7223 */ /* 0x000fca000000001a */
[----:B---3--:R-:W-:-:S05]  /*64f0*/  F2FP.SATFINITE.E4M3.F32.PACK_AB_MERGE_C R41, RZ, R26, RZ ;  /* 0x0000001aff29723e */ /* 0x008fca00048070ff */
        /* <DEDUP_REMOVED lines=74> */
[----:B------:R-:W-:Y:S02]  /*69a0*/  ISETP.LT.OR P3, PT, R30, 0x19, !P0 ;  /* 0x000000191e00780c */ /* 0x000fe40004761670 */
[----:B------:R-:W-:Y:S02]  /*69b0*/  @!P2 IADD3.X R40, R12, R32, R13, P4, P5 ;  /* 0x000000200c28a210 */ /* 0x000fe400027ea40d */
[----:B--2---:R-:W-:-:S09]  /*69c0*/  @!P2 IADD3 R38, P4, R39, R42, RZ ;  /* 0x0000002a2726a210 */ /* 0x004fd20007f9e0ff */
[----:B---3--:R-:W2:Y:S01]  /*69d0*/  @!P3 LDC.64 R36, c[0x0][0x5c0] ;  /* 0x00017000ff24bb82 */ /* 0x008ea20000000a00 */
[----:B------:R-:W-:Y:S01]  /*69e0*/  @!P2 IMAD.X R39, R40, 0x1, R43, P4 ;  /* 0x000000012827a824 */ /* 0x000fe200020e062b */
        /* <DEDUP_REMOVED lines=84> */
[----:B------:R-:W-:-:S05]  /*6f30*/  HADD2.F32 R26, -RZ, R19.H0_H0 ;  /* 0x20000013ff1a7230 */ /* 0x000fca0000004100 */
[----:B------:R-:W-:-:S04]  /*6f40*/  FMUL R19, R26, R11 ;  /* 0x0000000b1a137220 */ /* 0x000fc80000400000 */
[----:B------:R-:W-:-:S05]  /*6f50*/  FFMA R19, R150, R10, R19 ;  /* 0x0000000a96137223 */ /* 0x000fca0000000013 */
[----:B---3--:R-:W-:Y:S02]  /*6f60*/  F2FP.SATFINITE.E4M3.F32.PACK_AB_MERGE_C R41, RZ, R19, RZ ;  /* 0x00000013ff29723e */ /* 0x008fe400048070ff */
[----:B------:R-:W-:-:S03]  /*6f70*/  PRMT R19, RZ, 0x7610, R19 ;  /* 0x00007610ff137816 */ /* 0x000fc60000000013 */
[----:B------:R3:W-:Y:S04]  /*6f80*/  @!P2 STG.E.U8 desc[UR20][R38.64+0x21], R41 ;  /* 0x000021292600a986 */ /* 0x0007e8000c101114 */
[----:B------:R-:W4:Y:S01]  /*6f90*/  @!P3 LDG.E.U8 R19, desc[UR20][R28.64+0x20] ;  /* 0x000020141c13b981 */ /* 0x000f22000c1e1100 */
[----:B------:R-:W-:Y:S02]  /*6fa0*/  @!P3 IADD3 R37, P4, P5, R15, R24, R16 ;  /* 0x000000180f25b210 */ /* 0x000fe40007d9e010 */
[----:B------:R-:W-:Y:S02]  /*6fb0*/  ISETP.LT.OR P2, PT, R30, 0x22, !P1 ;  /* 0x000000221e00780c */ /* 0x000fe40004f41670 */
[----:B------:R-:W-:Y:S02]  /*6fc0*/  @!P3 IADD3.X R40, R12, R32, R13, P4, P5 ;  /* 0x000000200c28b210 */ /* 0x000fe400027ea40d */
[----:B--2---:R-:W-:-:S05]  /*6fd0*/  @!P3 IADD3 R36, P4, R37, R42, RZ ;  /* 0x0000002a2524b210 */ /* 0x004fca0007f9e0ff */
[----:B------:R-:W-:-:S04]  /*6fe0*/  @!P3 IMAD.X R37, R40, 0x1, R43, P4 ;  /* 0x000000012825b824 */ /* 0x000fc800020e062b */
        /* <DEDUP_REMOVED lines=52> */
[----:B------:R-:W-:-:S13]  /*7330*/  ISETP.LT.OR P2, PT, R30, 0x2a, !P1 ;  /* 0x0000002a1e00780c */ /* 0x000fda0004f41670 */
[----:B------:R-:W5:Y:S01]  /*7340*/  @!P2 LDC.64 R42, c[0x0][0x5c0] ;  /* 0x00017000ff2aab82 */ /* 0x000f620000000a00 */
        /* <DEDUP_REMOVED lines=8> */
[----:B---3--:R-:W-:Y:S02]  /*73d0*/  F2FP.SATFINITE.E4M3.F32.PACK_AB_MERGE_C R23, RZ, R19, RZ ;  /* 0x00000013ff17723e */ /* 0x008fe400048070ff */
[----:B------:R-:W-:-:S03]  /*73e0*/  PRMT R19, RZ, 0x7610, R19 ;  /* 0x00007610ff137816 */ /* 0x000fc60000000013 */
[----:B------:R2:W-:Y:S04]  /*73f0*/  @!P3 STG.E.U8 desc[UR20][R36.64+0x28], R23 ;  /* 0x000028172400b986 */ /* 0x0005e8000c101114 */
[----:B------:R-:W3:Y:S01]  /*7400*/  @!P2 LDG.E.U8 R19, desc[UR20][R28.64+0x29] ;  /* 0x000029141c13a981 */ /* 0x000ee2000c1e1100 */
[----:B------:R-:W-:Y:S02]  /*7410*/  @!P2 IADD3 R39, P4, P5, R15, R24, R16 ;  /* 0x000000180f27a210 */ /* 0x000fe40007d9e010 */
[----:B------:R-:W-:Y:S02]  /*7420*/  ISETP.LT.OR P3, PT, R30, 0x31, !P0 ;  /* 0x000000311e00780c */ /* 0x000fe40004761670 */
[----:B------:R-:W-:Y:S02]  /*7430*/  @!P2 IADD3.X R40, R12, R32, R13, P4, P5 ;  /* 0x000000200c28a210 */ /* 0x000fe400027ea40d */
[----:B-----5:R-:W-:-:S05]  /*7440*/  @!P2 IADD3 R38, P4, R39, R42, RZ ;  /* 0x0000002a2726a210 */ /* 0x020fca0007f9e0ff */
[----:B------:R-:W-:-:S04]  /*7450*/  @!P2 IMAD.X R39, R40, 0x1, R43, P4 ;  /* 0x000000012827a824 */ /* 0x000fc800020e062b */
[----:B--2---:R-:W2:Y:S01]  /*7460*/  @!P3 LDC.64 R36, c[0x0][0x5c0] ;  /* 0x00017000ff24bb82 */ /* 0x004ea20000000a00 */
[----:B---3--:R-:W-:-:S04]  /*7470*/  LOP3.LUT R19, R19, 0xff, RZ, 0xc0, !PT ;  /* 0x000000ff13137812 */ /* 0x008fc800078ec0ff */
        /* <DEDUP_REMOVED lines=76> */
[----:B------:R4:W5:Y:S01]  /*7940*/  @!P0 LDG.E.U8 R19, desc[UR20][R6.64+0x39] ;  /* 0x0000391406138981 */ /* 0x000962000c1e1100 */
[----:B------:R-:W-:Y:S02]  /*7950*/  ISETP.LT.OR P2, PT, R30, 0x39, !P1 ;  /* 0x000000391e00780c */ /* 0x000fe40004f41670 */
[----:B--2---:R-:W-:-:S04]  /*7960*/  @!P0 IADD3 R38, P3, P4, R24, R38, R15 ;  /* 0x0000002618268210 */ /* 0x004fc80007c7e00f */
[----:B------:R-:W-:Y:S02]  /*7970*/  @!P0 IADD3.X R39, R32, R39, R12, P3, P4 ;  /* 0x0000002720278210 */ /* 0x000fe40001fe840c */
[----:B----4-:R-:W-:-:S05]  /*7980*/  PRMT R6, RZ, 0x7610, R6 ;  /* 0x00007610ff067816 */ /* 0x010fca0000000006 */
[----:B---3--:R-:W2:Y:S01]  /*7990*/  @!P2 LDC.64 R36, c[0x0][0x5c0] ;  /* 0x00017000ff24ab82 */ /* 0x008ea20000000a00 */
        /* <DEDUP_REMOVED lines=8> */
[----:B------:R-:W-:Y:S02]  /*7a20*/  @!P2 IADD3 R7, P0, P3, R15, R24, R16 ;  /* 0x000000180f07a210 */ /* 0x000fe40007b1e010 */
[----:B------:R-:W-:Y:S02]  /*7a30*/  ISETP.LT.OR P1, PT, R30, 0x3a, !P1 ;  /* 0x0000003a1e00780c */ /* 0x000fe40004f21670 */
[----:B---3--:R-:W-:-:S11]  /*7a40*/  PRMT R19, RZ, 0x7610, R19 ;  /* 0x00007610ff137816 */ /* 0x008fd60000000013 */
[----:B------:R-:W3:Y:S01]  /*7a50*/  @!P1 LDC.64 R40, c[0x0][0x5c0] ;  /* 0x00017000ff289b82 */ /* 0x000ee20000000a00 */
[----:B----4-:R-:W-:-:S04]  /*7a60*/  LOP3.LUT R6, R6, 0xff, RZ, 0xc0, !PT ;  /* 0x000000ff06067812 */ /* 0x010fc800078ec0ff */
[----:B------:R-:W-:-:S05]  /*7a70*/  F2FP.F16.E4M3.UNPACK_B R6, R6 ;  /* 0x00000006ff06723e */ /* 0x000fca00020006ff */
[----:B------:R-:W-:-:S05]  /*7a80*/  HADD2.F32 R6, -RZ, R6.H0_H0 ;  /* 0x20000006ff067230 */ /* 0x000fca0000004100 */
[----:B------:R-:W-:Y:S01]  /*7a90*/  FMUL R26, R6, R11 ;  /* 0x0000000b061a7220 */ /* 0x000fe20000400000 */
[----:B--2---:R-:W-:Y:S02]  /*7aa0*/  @!P2 IADD3 R6, P4, R7, R36, RZ ;  /* 0x000000240706a210 */ /* 0x004fe40007f9e0ff */
[----:B------:R-:W-:Y:S01]  /*7ab0*/  @!P2 IADD3.X R36, R12, R32, R13, P0, P3 ;  /* 0x000000200c24a210 */ /* 0x000fe200007e640d */
[----:B------:R-:W-:-:S04]  /*7ac0*/  FFMA R26, R183, R10, R26 ;  /* 0x0000000ab71a7223 */ /* 0x000fc8000000001a */
[----:B------:R-:W-:Y:S01]  /*7ad0*/  @!P2 IMAD.X R7, R36, 0x1, R37, P4 ;  /* 0x000000012407a824 */ /* 0x000fe200020e0625 */
[----:B------:R-:W-:-:S05]  /*7ae0*/  F2FP.SATFINITE.E4M3.F32.PACK_AB_MERGE_C R37, RZ, R26, RZ ;  /* 0x0000001aff25723e */ /* 0x000fca00048070ff */
[----:B------:R2:W-:Y:S04]  /*7af0*/  @!P2 STG.E.U8 desc[UR20][R6.64+0x38], R37 ;  /* 0x000038250600a986 */ /* 0x0005e8000c101114 */
[----:B------:R4:W5:Y:S01]  /*7b00*/  @!P1 LDG.E.U8 R19, desc[UR20][R28.64+0x39] ;  /* 0x000039141c139981 */ /* 0x000962000c1e1100 */
[----:B------:R-:W-:Y:S02]  /*7b10*/  IADD3 R23, P0, R33, 0x100, RZ ;  /* 0x0000010021177810 */ /* 0x000fe40007f1e0ff */
[----:B------:R-:W-:-:S04]  /*7b20*/  @!P1 IADD3 R39, P4, P5, R15, R24, R16 ;  /* 0x000000180f279210 */ /* 0x000fc80007d9e010 */
[----:B---3--:R-:W-:Y:S01]  /*7b30*/  @!P1 IADD3 R36, P3, R39, R40, RZ ;  /* 0x0000002827249210 */ /* 0x008fe20007f7e0ff */
[----:B--2---:R-:W-:Y:S01]  /*7b40*/  IMAD.WIDE.U32 R6, R23, UR6, R34 ;  /* 0x0000000617067c25 */ /* 0x004fe2000f8e0022 */
[----:B----4-:R-:W-:Y:S02]  /*7b50*/  @!P1 IADD3.X R28, R12, R32, R13, P4, P5 ;  /* 0x000000200c1c9210 */ /* 0x010fe400027ea40d */
[----:B------:R-:W-:-:S03]  /*7b60*/  IADD3 R6, P4, R6, UR10, RZ ;  /* 0x0000000a06067c10 */ /* 0x000fc6000ff9e0ff */
[----:B------:R-:W-:Y:S01]  /*7b70*/  @!P1 IMAD.X R37, R28, 0x1, R41, P3 ;  /* 0x000000011c259824 */ /* 0x000fe200018e0629 */
[----:B-----5:R-:W-:-:S04]  /*7b80*/  LOP3.LUT R19, R19, 0xff, RZ, 0xc0, !PT ;  /* 0x000000ff13137812 */ /* 0x020fc800078ec0ff */
[----:B------:R-:W-:-:S05]  /*7b90*/  F2FP.F16.E4M3.UNPACK_B R19, R19 ;  /* 0x00000013ff13723e */ /* 0x000fca00020006ff */
[----:B------:R-:W-:-:S05]  /*7ba0*/  HADD2.F32 R26, -RZ, R19.H0_H0 ;  /* 0x20000013ff1a7230 */ /* 0x000fca0000004100 */
[----:B------:R-:W-:Y:S01]  /*7bb0*/  FMUL R19, R26, R11 ;  /* 0x0000000b1a137220 */ /* 0x000fe20000400000 */
[----:B------:R-:W-:Y:S01]  /*7bc0*/  IMAD.X R26, RZ, RZ, R27, P0 ;  /* 0x000000ffff1a7224 */ /* 0x000fe200000e061b */
[----:B------:R-:W-:Y:S02]  /*7bd0*/  ISETP.GE.AND P0, PT, R31, 0x101, PT ;  /* 0x000001011f00780c */ /* 0x000fe40003f06270 */
[----:B------:R-:W-:Y:S01]  /*7be0*/  FFMA R19, R180, R10, R19 ;  /* 0x0000000ab4137223 */ /* 0x000fe20000000013 */
[----:B------:R-:W-:Y:S01]  /*7bf0*/  IMAD R26, R26, UR6, RZ ;  /* 0x000000061a1a7c24 */ /* 0x000fe2000f8e02ff */
[----:B------:R-:W-:-:S03]  /*7c00*/  ISETP.LT.OR P2, PT, R30, 0x1, !P0 ;  /* 0x000000011e00780c */ /* 0x000fc60004741670 */
[----:B------:R-:W-:Y:S01]  /*7c10*/  IMAD R23, R23, UR7, R26 ;  /* 0x0000000717177c24 */ /* 0x000fe2000f8e021a */
[----:B------:R-:W-:Y:S02]  /*7c20*/  F2FP.SATFINITE.E4M3.F32.PACK_AB_MERGE_C R39, RZ, R19, RZ ;  /* 0x00000013ff27723e */ /* 0x000fe400048070ff */
[----:B------:R-:W-:Y:S02]  /*7c30*/  PRMT R19, RZ, 0x7610, R19 ;  /* 0x00007610ff137816 */ /* 0x000fe40000000013 */
[----:B------:R-:W-:Y:S01]  /*7c40*/  IADD3.X R7, R7, UR11, R23, P4, !PT ;  /* 0x0000000b07077c10 */ /* 0x000fe2000a7fe417 */
[----:B------:R2:W-:Y:S04]  /*7c50*/  @!P1 STG.E.U8 desc[UR20][R36.64+0x39], R39 ;  /* 0x0000392724009986 */ /* 0x0005e8000c101114 */
[----:B------:R-:W3:Y:S01]  /*7c60*/  @!P2 LDG.E.U8 R19, desc[UR20][R6.64] ;  /* 0x000000140613a981 */ /* 0x000ee2000c1e1100 */
[----:B------:R-:W4:Y:S01]  /*7c70*/  @!P2 LDC.64 R28, c[0x0][0x5c0] ;  /* 0x00017000ff1cab82 */ /* 0x000f220000000a00 */
[----:B------:R-:W-:-:S13]  /*7c80*/  ISETP.LT.OR P3, PT, R30, 0x2, !P0 ;  /* 0x000000021e00780c */ /* 0x000fda0004761670 */
[----:B--2---:R-:W2:Y:S01]  /*7c90*/  @!P3 LDC.64 R36, c[0x0][0x5c0] ;  /* 0x00017000ff24bb82 */ /* 0x004ea20000000a00 */
[----:B----4-:R-:W-:-:S04]  /*7ca0*/  @!P2 IADD3 R28, P1, P4, R24, R28, R17 ;  /* 0x0000001c181ca210 */ /* 0x010fc80007c3e011 */
[----:B------:R-:W-:Y:S02]  /*7cb0*/  @!P2 IADD3.X R29, R32, R29, R14, P1, P4 ;  /* 0x0000001d201da210 */ /* 0x000fe40000fe840e */
        /* <DEDUP_REMOVED lines=13> */
[----:B------:R-:W-:Y:S01]  /*7d90*/  IMAD.WIDE.U32 R34, R33, UR6, R34 ;  /* 0x0000000621227c25 */ /* 0x000fe2000f8e0022 */
[----:B------:R-:W-:Y:S02]  /*7da0*/  @!P3 IADD3.X R37, R32, R37, R14, P4, P5 ;  /* 0x000000252025b210 */ /* 0x000fe400027ea40e */
[----:B------:R-:W-:Y:S01]  /*7db0*/  ISETP.LT.OR P2, PT, R30, 0x1, !P1 ;  /* 0x000000011e00780c */ /* 0x000fe20004f41670 */
[----:B------:R-:W-:-:S04]  /*7dc0*/  IMAD R38, R27, UR6, RZ ;  /* 0x000000061b267c24 */ /* 0x000fc8000f8e02ff */
[----:B------:R-:W-:-:S08]  /*7dd0*/  IMAD R33, R33, UR7, R38 ;  /* 0x0000000721217c24 */ /* 0x000fd0000f8e0226 */
[----:B------:R-:W2:Y:S01]  /*7de0*/  @!P2 LDC.64 R38, c[0x0][0x5c0] ;  /* 0x00017000ff26ab82 */ /* 0x000ea20000000a00 */
[----:B----4-:R-:W-:-:S04]  /*7df0*/  LOP3.LUT R19, R19, 0xff, RZ, 0xc0, !PT ;  /* 0x000000ff13137812 */ /* 0x010fc800078ec0ff */
[----:B------:R-:W-:-:S05]  /*7e00*/  F2FP.F16.E4M3.UNPACK_B R19, R19 ;  /* 0x00000013ff13723e */ /* 0x000fca00020006ff */
[----:B------:R-:W-:Y:S01]  /*7e10*/  HADD2.F32 R26, -RZ, R19.H0_H0 ;  /* 0x20000013ff1a7230 */ /* 0x000fe20000004100 */
[----:B------:R-:W-:-:S04]  /*7e20*/  PRMT R19, RZ, 0x7610, R19 ;  /* 0x00007610ff137816 */ /* 0x000fc80000000013 */
[----:B------:R-:W-:-:S04]  /*7e30*/  FMUL R26, R26, R11 ;  /* 0x0000000b1a1a7220 */ /* 0x000fc80000400000 */
[----:B------:R-:W-:Y:S01]  /*7e40*/  FFMA R177, R177, R10, R26 ;  /* 0x0000000ab1b17223 */ /* 0x000fe2000000001a */
[----:B------:R-:W-:-:S04]  /*7e50*/  IADD3 R26, P4, R34, UR10, RZ ;  /* 0x0000000a221a7c10 */ /* 0x000fc8000ff9e0ff */
[----:B------:R-:W-:Y:S02]  /*7e60*/  F2FP.SATFINITE.E4M3.F32.PACK_AB_MERGE_C R177, RZ, R177, RZ ;  /* 0x000000b1ffb1723e */ /* 0x000fe400048070ff */
[----:B------:R-:W-:-:S03]  /*7e70*/  IADD3.X R27, R35, UR11, R33, P4, !PT ;  /* 0x0000000b231b7c10 */ /* 0x000fc6000a7fe421 */
[----:B------:R4:W-:Y:S04]  /*7e80*/  @!P3 STG.E.U8 desc[UR20][R36.64+0x1], R177 ;  /* 0x000001b12400b986 */ /* 0x0009e8000c101114 */
[----:B------:R-:W5:Y:S01]  /*7e90*/  @!P2 LDG.E.U8 R19, desc[UR20][R26.64] ;  /* 0x000000141a13a981 */ /* 0x000f62000c1e1100 */
[----:B---3--:R-:W-:Y:S02]  /*7ea0*/  @!P2 IADD3 R29, P4, P5, R17, R24, R16 ;  /* 0x00000018111da210 */ /* 0x008fe40007d9e010 */
[----:B------:R-:W-:Y:S02]  /*7eb0*/  ISETP.LT.OR P3, PT, R30, 0x2, !P1 ;  /* 0x000000021e00780c */ /* 0x000fe40004f61670 */
[----:B------:R-:W-:-:S11]  /*7ec0*/  @!P2 IADD3.X R34, R14, R32, R13, P4, P5 ;  /* 0x000000200e22a210 */ /* 0x000fd600027ea40d */
[----:B------:R-:W3:Y:S01]  /*7ed0*/  @!P3 LDC.64 R40, c[0x0][0x5c0] ;  /* 0x00017000ff28bb82 */ /* 0x000ee20000000a00 */
[----:B-----5:R-:W-:-:S04]  /*7ee0*/  LOP3.LUT R19, R19, 0xff, RZ, 0xc0, !PT ;  /* 0x000000ff13137812 */ /* 0x020fc800078ec0ff */
        /* <DEDUP_REMOVED lines=9> */
[----:B------:R-:W5:Y:S01]  /*7f80*/  @!P3 LDG.E.U8 R19, desc[UR20][R26.64+0x1] ;  /* 0x000001141a13b981 */ /* 0x000f62000c1e1100 */
[----:B------:R-:W-:Y:S02]  /*7f90*/  @!P3 IADD3 R35, P4, P5, R17, R24, R16 ;  /* 0x000000181123b210 */ /* 0x000fe40007d9e010 */
[----:B------:R-:W-:Y:S02]  /*7fa0*/  ISETP.LT.OR P2, PT, R30, 0x9, !P0 ;  /* 0x000000091e00780c */ /* 0x000fe40004741670 */
[----:B------:R-:W-:Y:S02]  /*7fb0*/  @!P3 IADD3.X R38, R14, R32, R13, P4, P5 ;  /* 0x000000200e26b210 */ /* 0x000fe400027ea40d */
[----:B-----5:R-:W-:-:S04]  /*7fc0*/  LOP3.LUT R19, R19, 0xff, RZ, 0xc0, !PT ;  /* 0x000000ff13137812 */ /* 0x020fc800078ec0ff */
[----:B------:R-:W-:-:S05]  /*7fd0*/  F2FP.F16.E4M3.UNPACK_B R19, R19 ;  /* 0x00000013ff13723e */ /* 0x000fca00020006ff */
[----:B------:R-:W-:Y:S01]  /*7fe0*/  HADD2.F32 R34, -RZ, R19.H0_H0 ;  /* 0x20000013ff227230 */ /* 0x000fe20000004100 */
[----:B------:R-:W-:-:S04]  /*7ff0*/  PRMT R19, RZ, 0x7610, R19 ;  /* 0x00007610ff137816 */ /* 0x000fc80000000013 */
[----:B----4-:R-:W-:Y:S01]  /*8000*/  FMUL R36, R34, R11 ;  /* 0x0000000b22247220 */ /* 0x010fe20000400000 */
[----:B---3--:R-:W-:-:S03]  /*8010*/  @!P3 IADD3 R34, P4, R35, R40, RZ ;  /* 0x000000282322b210 */ /* 0x008fc60007f9e0ff */
[----:B------:R-:W-:Y:S02]  /*8020*/  FFMA R36, R171, R10, R36 ;  /* 0x0000000aab247223 */ /* 0x000fe40000000024 */
[----:B------:R-:W-:-:S03]  /*8030*/  @!P3 IMAD.X R35, R38, 0x1, R41, P4 ;  /* 0x000000012623b824 */ /* 0x000fc600020e0629 */
[----:B--2---:R-:W-:Y:S02]  /*8040*/  F2FP.SATFINITE.E4M3.F32.PACK_AB_MERGE_C R23, RZ, R36, RZ ;  /* 0x00000024ff17723e */ /* 0x004fe400048070ff */
[----:B------:R-:W2:Y:S03]  /*8050*/  @!P2 LDC.64 R36, c[0x0][0x5c0] ;  /* 0x00017000ff24ab82 */ /* 0x000ea60000000a00 */
[----:B------:R3:W-:Y:S04]  /*8060*/  @!P3 STG.E.U8 desc[UR20][R34.64+0x1], R23 ;  /* 0x000001172200b986 */ /* 0x0007e8000c101114 */
[----:B------:R-:W4:Y:S01]  /*8070*/  @!P2 LDG.E.U8 R19, desc[UR20][R6.64+0x8] ;  /* 0x000008140613a981 */ /* 0x000f22000c1e1100 */
[----:B------:R-:W-:-:S02]  /*8080*/  ISETP.LT.OR P3, PT, R30, 0xa, !P0 ;  /* 0x0000000a1e00780c */ /* 0x000fc40004761670 */
        /* <DEDUP_REMOVED lines=12> */
[----:B------:R-:W-:-:S13]  /*8150*/  ISETP.LT.OR P2, PT, R30, 0x9, !P1 ;  /* 0x000000091e00780c */ /* 0x000fda0004f41670 */
[----:B------:R-:W5:Y:S01]  /*8160*/  @!P2 LDC.64 R40, c[0x0][0x5c0] ;  /* 0x00017000ff28ab82 */ /* 0x000f620000000a00 */
[----:B----4-:R-:W-:-:S04]  /*8170*/  LOP3.LUT R19, R19, 0xff, RZ, 0xc0, !PT ;  /* 0x000000ff13137812 */ /* 0x010fc800078ec0ff */
[----:B------:R-:W-:-:S05]  /*8180*/  F2FP.F16.E4M3.UNPACK_B R19, R19 ;  /* 0x00000013ff13723e */ /* 0x000fca00020006ff */
[----:B------:R-:W-:-:S05]  /*8190*/  HADD2.F32 R34, -RZ, R19.H0_H0 ;  /* 0x20000013ff227230 */ /* 0x000fca0000004100 */
[----:B------:R-:W-:Y:S01]  /*81a0*/  FMUL R19, R34, R11 ;  /* 0x0000000b22137220 */ /* 0x000fe20000400000 */
[----:B--2---:R-:W-:-:S03]  /*81b0*/  @!P3 IADD3 R34, P4, P5, R24, R36, R17 ;  /* 0x000000241822b210 */ /* 0x004fc60007d9e011 */
[----:B------:R-:W-:Y:S01]  /*81c0*/  FFMA R19, R168, R10, R19 ;  /* 0x0000000aa8137223 */ /* 0x000fe20000000013 */
[----:B------:R-:W-:-:S04]  /*81d0*/  @!P3 IADD3.X R35, R32, R37, R14, P4, P5 ;  /* 0x000000252023b210 */ /* 0x000fc800027ea40e */
[----:B---3--:R-:W-:Y:S02]  /*81e0*/  F2FP.SATFINITE.E4M3.F32.PACK_AB_MERGE_C R23, RZ, R19, RZ ;  /* 0x00000013ff17723e */ /* 0x008fe400048070ff */
[----:B------:R-:W-:-:S03]  /*81f0*/  PRMT R19, RZ, 0x7610, R19 ;  /* 0x00007610ff137816 */ /* 0x000fc60000000013 */
[----:B------:R2:W-:Y:S04]  /*8200*/  @!P3 STG.E.U8 desc[UR20][R34.64+0x9], R23 ;  /* 0x000009172200b986 */ /* 0x0005e8000c101114 */
[----:B------:R-:W3:Y:S01]  /*8210*/  @!P2 LDG.E.U8 R19, desc[UR20][R26.64+0x8] ;  /* 0x000008141a13a981 */ /* 0x000ee2000c1e1100 */
[----:B------:R-:W-:Y:S02]  /*8220*/  @!P2 IADD3 R29, P4, P5, R17, R24, R16 ;  /* 0x00000018111da210 */ /* 0x000fe40007d9e010 */
[----:B------:R-:W-:Y:S02]  /*8230*/  ISETP.LT.OR P3, PT, R30, 0xa, !P1 ;  /* 0x0000000a1e00780c */ /* 0x000fe40004f61670 */
[----:B------:R-:W-:Y:S02]  /*8240*/  @!P2 IADD3.X R38, R14, R32, R13, P4, P5 ;  /* 0x000000200e26a210 */ /* 0x000fe400027ea40d */
[----:B---3--:R-:W-:-:S04]  /*8250*/  LOP3.LUT R19, R19, 0xff, RZ, 0xc0, !PT ;  /* 0x000000ff13137812 */ /* 0x008fc800078ec0ff */
[----:B------:R-:W-:-:S05]  /*8260*/  F2FP.F16.E4M3.UNPACK_B R19, R19 ;  /* 0x00000013ff13723e */ /* 0x000fca00020006ff */
[----:B------:R-:W-:Y:S01]  /*8270*/  HADD2.F32 R28, -RZ, R19.H0_H0 ;  /* 0x20000013ff1c7230 */ /* 0x000fe20000004100 */
[----:B------:R-:W-:-:S04]  /*8280*/  PRMT R19, RZ, 0x7610, R19 ;  /* 0x00007610ff137816 */ /* 0x000fc80000000013 */
[----:B------:R-:W-:Y:S01]  /*8290*/  FMUL R36, R28, R11 ;  /* 0x0000000b1c247220 */ /* 0x000fe20000400000 */
[----:B-----5:R-:W-:-:S03]  /*82a0*/  @!P2 IADD3 R28, P4, R29, R40, RZ ;  /* 0x000000281d1ca210 */ /* 0x020fc60007f9e0ff */
[----:B------:R-:W-:Y:S02]  /*82b0*/  FFMA R36, R165, R10, R36 ;  /* 0x0000000aa5247223 */ /* 0x000fe40000000024 */
[----:B------:R-:W-:Y:S02]  /*82c0*/  @!P2 IMAD.X R29, R38, 0x1, R41, P4 ;  /* 0x00000001261da824 */ /* 0x000fe400020e0629 */
[----:B------:R-:W3:Y:S01]  /*82d0*/  @!P3 LDC.64 R40, c[0x0][0x5c0] ;  /* 0x00017000ff28bb82 */ /* 0x000ee20000000a00 */
[----:B--2---:R-:W-:-:S05]  /*82e0*/  F2FP.SATFINITE.E4M3.F32.PACK_AB_MERGE_C R23, RZ, R36, RZ ;  /* 0x00000024ff17723e */ /* 0x004fca00048070ff */
[----:B------:R2:W-:Y:S04]  /*82f0*/  @!P2 STG.E.U8 desc[UR20][R28.64+0x8], R23 ;  /* 0x000008171c00a986 */ /* 0x0005e8000c101114 */
[----:B------:R-:W4:Y:S01]  /*8300*/  @!P3 LDG.E.U8 R19, desc[UR20][R26.64+0x9] ;  /* 0x000009141a13b981 */ /* 0x000f22000c1e1100 */
[----:B------:R-:W-:Y:S02]  /*8310*/  @!P3 IADD3 R35, P4, P5, R17, R24, R16 ;  /* 0x000000181123b210 */ /* 0x000fe40007d9e010 */
[----:B------:R-:W-:Y:S02]  /*8320*/  ISETP.LT.OR P2, PT, R30, 0x11, !P0 ;  /* 0x000000111e00780c */ /* 0x000fe40004741670 */
[----:B------:R-:W-:Y:S02]  /*8330*/  @!P3 IADD3.X R38, R14, R32, R13, P4, P5 ;  /* 0x000000200e26b210 */ /* 0x000fe400027ea40d */
[----:B----4-:R-:W-:-:S04]  /*8340*/  LOP3.LUT R19, R19, 0xff, RZ, 0xc0, !PT ;  /* 0x000000ff13137812 */ /* 0x010fc800078ec0ff */
[----:B------:R-:W-:-:S05]  /*8350*/  F2FP.F16.E4M3.UNPACK_B R19, R19 ;  /* 0x00000013ff13723e */ /* 0x000fca00020006ff */
[----:B------:R-:W-:Y:S01]  /*8360*/  HADD2.F32 R34, -RZ, R19.H0_H0 ;  /* 0x20000013ff227230 */ /* 0x000fe20000004100 */
[----:B------:R-:W-:-:S04]  /*8370*/  PRMT R19, RZ, 0x7610, R19 ;  /* 0x00007610ff137816 */ /* 0x000fc80000000013 */
[----:B------:R-:W-:Y:S01]  /*8380*/  FMUL R36, R34, R11 ;  /* 0x0000000b22247220 */ /* 0x000fe20000400000 */
        /* <DEDUP_REMOVED lines=53> */
[----:B------:R-:W-:-:S05]  /*86e0*/  HADD2.F32 R34, -RZ, R19.H0_H0 ;  /* 0x20000013ff227230 */ /* 0x000fca0000004100 */
[----:B------:R-:W-:Y:S01]  /*86f0*/  FMUL R19, R34, R11 ;  /* 0x0000000b22137220 */ /* 0x000fe20000400000 */
[----:B---3--:R-:W-:-:S03]  /*8700*/  @!P3 IADD3 R34, P4, R35, R38, RZ ;  /* 0x000000262322b210 */ /* 0x008fc60007f9e0ff */
[----:B------:R-:W-:Y:S02]  /*8710*/  FFMA R19, R154, R10, R19 ;  /* 0x0000000a9a137223 */ /* 0x000fe40000000013 */
[----:B------:R-:W-:Y:S02]  /*8720*/  @!P3 IMAD.X R35, R36, 0x1, R39, P4 ;  /* 0x000000012423b824 */ /* 0x000fe400020e0627 */
[----:B------:R-:W3:Y:S01]  /*8730*/  @!P2 LDC.64 R38, c[0x0][0x5c0] ;  /* 0x00017000ff26ab82 */ /* 0x000ee20000000a00 */
[----:B--2---:R-:W-:Y:S02]  /*8740*/  F2FP.SATFINITE.E4M3.F32.PACK_AB_MERGE_C R23, RZ, R19, RZ ;  /* 0x00000013ff17723e */ /* 0x004fe400048070ff */
[----:B------:R-:W-:-:S03]  /*8750*/  PRMT R19, RZ, 0x7610, R19 ;  /* 0x00007610ff137816 */ /* 0x000fc60000000013 */
[----:B------:R2:W-:Y:S04]  /*8760*/  @!P3 STG.E.U8 desc[UR20][R34.64+0x11], R23 ;  /* 0x000011172200b986 */ /* 0x0005e8000c101114 */
[----:B------:R-:W4:Y:S01]  /*8770*/  @!P2 LDG.E.U8 R19, desc[UR20][R6.64+0x18] ;  /* 0x000018140613a981 */ /* 0x000f22000c1e1100 */
[----:B------:R-:W-:Y:S02]  /*8780*/  ISETP.LT.OR P3, PT, R30, 0x1a, !P0 ;  /* 0x0000001a1e00780c */ /* 0x000fe40004761670 */
[----:B----4-:R-:W-:-:S04]  /*8790*/  LOP3.LUT R19, R19, 0xff, RZ, 0xc0, !PT ;  /* 0x000000ff13137812 */ /* 0x010fc800078ec0ff */
[----:B------:R-:W-:-:S05]  /*87a0*/  F2FP.F16.E4M3.UNPACK_B R19, R19 ;  /* 0x00000013ff13723e */ /* 0x000fca00020006ff */
[----:B------:R-:W-:Y:S01]  /*87b0*/  HADD2.F32 R28, -RZ, R19.H0_H0 ;  /* 0x20000013ff1c7230 */ /* 0x000fe20000004100 */
[----:B------:R-:W-:-:S04]  /*87c0*/  PRMT R19, RZ, 0x7610, R19 ;  /* 0x00007610ff137816 */ /* 0x000fc80000000013 */
[----:B------:R-:W-:Y:S01]  /*87d0*/  FMUL R36, R28, R11 ;  /* 0x0000000b1c247220 */ /* 0x000fe20000400000 */
[----:B---3--:R-:W-:-:S03]  /*87e0*/  @!P2 IADD3 R28, P4, P5, R24, R38, R17 ;  /* 0x00000026181ca210 */ /* 0x008fc60007d9e011 */
[----:B------:R-:W-:Y:S01]  /*87f0*/  FFMA R36, R153, R10, R36 ;  /* 0x0000000a99247223 */ /* 0x000fe20000000024 */
[----:B------:R-:W-:Y:S02]  /*8800*/  @!P2 IADD3.X R29, R32, R39, R14, P4, P5 ;  /* 0x00000027201da210 */ /* 0x000fe400027ea40e */
[----:B------:R-:W3:Y:S02]  /*8810*/  @!P3 LDC.64 R38, c[0x0][0x5c0] ;  /* 0x00017000ff26bb82 */ /* 0x000ee40000000a00 */
[----:B--2---:R-:W-:-:S05]  /*8820*/  F2FP.SATFINITE.E4M3.F32.PACK_AB_MERGE_C R23, RZ, R36, RZ ;  /* 0x00000024ff17723e */ /* 0x004fca00048070ff */
        /* <DEDUP_REMOVED lines=73> */
[----:B------:R-:W-:-:S11]  /*8cc0*/  @!P2 IADD3.X R36, R14, R32, R13, P4, P5 ;  /* 0x000000200e24a210 */ /* 0x000fd600027ea40d */
[----:B------:R-:W5:Y:S01]  /*8cd0*/  @!P3 LDC.64 R40, c[0x0][0x5c0] ;  /* 0x00017000ff28bb82 */ /* 0x000f620000000a00 */
[----:B----4-:R-:W-:-:S04]  /*8ce0*/  LOP3.LUT R19, R19, 0xff, RZ, 0xc0, !PT ;  /* 0x000000ff13137812 */ /* 0x010fc800078ec0ff */
[----:B------:R-:W-:-:S05]  /*8cf0*/  F2FP.F16.E4M3.UNPACK_B R19, R19 ;  /* 0x00000013ff13723e */ /* 0x000fca00020006ff */
[----:B------:R-:W-:-:S05]  /*8d00*/  HADD2.F32 R28, -RZ, R19.H0_H0 ;  /* 0x20000013ff1c7230 */ /* 0x000fca0000004100 */
[----:B------:R-:W-:Y:S01]  /*8d10*/  FMUL R19, R28, R11 ;  /* 0x0000000b1c137220 */ /* 0x000fe20000400000 */
[----:B---3--:R-:W-:-:S03]  /*8d20*/  @!P2 IADD3 R28, P4, R29, R38, RZ ;  /* 0x000000261d1ca210 */ /* 0x008fc60007f9e0ff */
[----:B------:R-:W-:Y:S02]  /*8d30*/  FFMA R19, R140, R10, R19 ;  /* 0x0000000a8c137223 */ /* 0x000fe40000000013 */
[----:B------:R-:W-:-:S03]  /*8d40*/  @!P2 IMAD.X R29, R36, 0x1, R39, P4 ;  /* 0x00000001241da824 */ /* 0x000fc600020e0627 */
[----:B--2---:R-:W-:Y:S02]  /*8d50*/  F2FP.SATFINITE.E4M3.F32.PACK_AB_MERGE_C R23, RZ, R19, RZ ;  /* 0x00000013ff17723e */ /* 0x004fe400048070ff */
        /* <DEDUP_REMOVED lines=87> */
[----:B------:R-:W-:-:S13]  /*92d0*/  ISETP.LT.OR P2, PT, R30, 0x31, !P1 ;  /* 0x000000311e00780c */ /* 0x000fda0004f41670 */
[----:B------:R-:W5:Y:S01]  /*92e0*/  @!P2 LDC.64 R40, c[0x0][0x5c0] ;  /* 0x00017000ff28ab82 */ /* 0x000f620000000a00 */
[----:B----4-:R-:W-:-:S04]  /*92f0*/  LOP3.LUT R19, R19, 0xff, RZ, 0xc0, !PT ;  /* 0x000000ff13137812 */ /* 0x010fc800078ec0ff */
[----:B------:R-:W-:-:S05]  /*9300*/  F2FP.F16.E4M3.UNPACK_B R19, R19 ;  /* 0x00000013ff13723e */ /* 0x000fca00020006ff */
[----:B------:R-:W-:Y:S01]  /*9310*/  HADD2.F32 R34, -RZ, R19.H0_H0 ;  /* 0x20000013ff227230 */ /* 0x000fe20000004100 */
[----:B------:R-:W-:-:S04]  /*9320*/  PRMT R19, RZ, 0x7610, R19 ;  /* 0x00007610ff137816 */ /* 0x000fc80000000013 */
[----:B------:R-:W-:Y:S01]  /*9330*/  FMUL R36, R34, R11 ;  /* 0x0000000b22247220 */ /* 0x000fe20000400000 */
[----:B---3--:R-:W-:-:S03]  /*9340*/  @!P3 IADD3 R34, P4, P5, R24, R38, R17 ;  /* 0x000000261822b210 */ /* 0x008fc60007d9e011 */
[----:B------:R-:W-:Y:S01]  /*9350*/  FFMA R36, R127, R10, R36 ;  /* 0x0000000a7f247223 */ /* 0x000fe20000000024 */
[----:B------:R-:W-:-:S04]  /*9360*/  @!P3 IADD3.X R35, R32, R39, R14, P4, P5 ;  /* 0x000000272023b210 */ /* 0x000fc800027ea40e */
[----:B--2---:R-:W-:-:S05]  /*9370*/  F2FP.SATFINITE.E4M3.F32.PACK_AB_MERGE_C R23, RZ, R36, RZ ;  /* 0x00000024ff17723e */ /* 0x004fca00048070ff */
        /* <DEDUP_REMOVED lines=38> */
[----:B--2---:R-:W-:-:S03]  /*95e0*/  @!P2 IADD3 R28, P3, P4, R24, R36, R17 ;  /* 0x00000024181ca210 */ /* 0x004fc60007c7e011 */
[----:B------:R-:W-:Y:S01]  /*95f0*/  FFMA R19, R20, R10, R19 ;  /* 0x0000000a14137223 */ /* 0x000fe20000000013 */
[----:B------:R-:W-:-:S04]  /*9600*/  @!P2 IADD3.X R29, R32, R37, R14, P3, P4 ;  /* 0x00000025201da210 */ /* 0x000fc80001fe840e */
[----:B------:R-:W-:Y:S02]  /*9610*/  F2FP.SATFINITE.E4M3.F32.PACK_AB_MERGE_C R23, RZ, R19, RZ ;  /* 0x00000013ff17723e */ /* 0x000fe400048070ff */
[----:B------:R-:W-:-:S03]  /*9620*/  PRMT R19, RZ, 0x7610, R19 ;  /* 0x00007610ff137816 */ /* 0x000fc60000000013 */
[----:B------:R2:W-:Y:S04]  /*9630*/  @!P2 STG.E.U8 desc[UR20][R28.64+0x38], R23 ;  /* 0x000038171c00a986 */ /* 0x0005e8000c101114 */
[----:B------:R4:W5:Y:S01]  /*9640*/  @!P0 LDG.E.U8 R19, desc[UR20][R6.64+0x39] ;  /* 0x0000391406138981 */ /* 0x000962000c1e1100 */
[----:B------:R-:W-:Y:S02]  /*9650*/  ISETP.LT.OR P2, PT, R30, 0x39, !P1 ;  /* 0x000000391e00780c */ /* 0x000fe40004f41670 */
[----:B---3--:R-:W-:-:S04]  /*9660*/  @!P0 IADD3 R34, P3, P4, R24, R34, R17 ;  /* 0x0000002218228210 */ /* 0x008fc80007c7e011 */
[----:B------:R-:W-:Y:S02]  /*9670*/  @!P0 IADD3.X R35, R32, R35, R14, P3, P4 ;  /* 0x0000002320238210 */ /* 0x000fe40001fe840e */
[----:B----4-:R-:W-:Y:S02]  /*9680*/  PRMT R6, RZ, 0x7610, R6 ;  /* 0x00007610ff067816 */ /* 0x010fe40000000006 */
[----:B-----5:R-:W-:-:S04]  /*9690*/  LOP3.LUT R19, R19, 0xff, RZ, 0xc0, !PT ;  /* 0x000000ff13137812 */ /* 0x020fc800078ec0ff */
[----:B------:R-:W-:-:S05]  /*96a0*/  F2FP.F16.E4M3.UNPACK_B R19, R19 ;  /* 0x00000013ff13723e */ /* 0x000fca00020006ff */
[----:B------:R-:W-:-:S05]  /*96b0*/  HADD2.F32 R20, -RZ, R19.H0_H0 ;  /* 0x20000013ff147230 */ /* 0x000fca0000004100 */
[----:B------:R-:W-:-:S04]  /*96c0*/  FMUL R19, R20, R11 ;  /* 0x0000000b14137220 */ /* 0x000fc80000400000 */
[----:B------:R-:W-:Y:S02]  /*96d0*/  FFMA R19, R22, R10, R19 ;  /* 0x0000000a16137223 */ /* 0x000fe40000000013 */
[----:B--2---:R-:W2:Y:S03]  /*96e0*/  @!P2 LDC.64 R22, c[0x0][0x5c0] ;  /* 0x00017000ff16ab82 */ /* 0x004ea60000000a00 */
[----:B------:R-:W-:-:S05]  /*96f0*/  F2FP.SATFINITE.E4M3.F32.PACK_AB_MERGE_C R19, RZ, R19, RZ ;  /* 0x00000013ff13723e */ /* 0x000fca00048070ff */
[----:B------:R3:W-:Y:S04]  /*9700*/  @!P0 STG.E.U8 desc[UR20][R34.64+0x39], R19 ;  /* 0x0000391322008986 */ /* 0x0007e8000c101114 */
[----:B------:R-:W4:Y:S01]  /*9710*/  @!P2 LDG.E.U8 R6, desc[UR20][R26.64+0x38] ;  /* 0x000038141a06a981 */ /* 0x000f22000c1e1100 */
[----:B------:R-:W-:Y:S01]  /*9720*/  @!P2 IADD3 R7, P0, P3, R17, R24, R16 ;  /* 0x000000181107a210 */ /* 0x000fe20007b1e010 */
[----:B------:R-:W-:Y:S01]  /*9730*/  BSSY B1, `(.L_x_33) ;  /* 0x000000f000017945 */ /* 0x000fe20003800000 */
[----:B------:R-:W-:Y:S02]  /*9740*/  ISETP.LT.OR P1, PT, R30, 0x3a, !P1 ;  /* 0x0000003a1e00780c */ /* 0x000fe40004f21670 */
[----:B---3--:R-:W-:Y:S02]  /*9750*/  PRMT R19, RZ, 0x7610, R19 ;  /* 0x00007610ff137816 */ /* 0x008fe40000000013 */
        /* <DEDUP_REMOVED lines=9> */
[----:B------:R2:W-:Y:S01]  /*97f0*/  @!P2 STG.E.U8 desc[UR20][R6.64+0x38], R21 ;  /* 0x000038150600a986 */ /* 0x0005e2000c101114 */
[----:B------:R-:W-:Y:S05]  /*9800*/  @P1 BRA `(.L_x_34) ;  /* 0x0000000000041947 */ /* 0x000fea0003800000 */
[----:B------:R3:W5:Y:S02]  /*9810*/  LDG.E.U8 R19, desc[UR20][R26.64+0x39] ;  /* 0x000039141a137981 */ /* 0x000764000c1e1100 */
.L_x_34:
[----:B------:R-:W-:Y:S05]  /*9820*/  BSYNC B1 ;  /* 0x0000000000017941 */ /* 0x000fea0003800000 */
.L_x_33:
[----:B------:R-:W-:Y:S05]  /*9830*/  @P1 BRA `(.L_x_35) ;  /* 0x0000003c00381947 */ /* 0x000fea0003800000 */
[----:B-----5:R-:W-:Y:S01]  /*9840*/  LOP3.LUT R19, R19, 0xff, RZ, 0xc0, !PT ;  /* 0x000000ff13137812 */ /* 0x020fe200078ec0ff */
[----:B------:R-:W-:Y:S01]  /*9850*/  ULDC.64 UR6, c[0x0][0x5c0] ;  /* 0x0001700000067ab9 */ /* 0x000fe20000000a00 */
[----:B------:R-:W-:Y:S02]  /*9860*/  IADD3 R24, P0, P1, R17, R24, R16 ;  /* 0x0000001811187210 */ /* 0x000fe4000791e010 */
[----:B------:R-:W-:Y:S02]  /*9870*/  F2FP.F16.E4M3.UNPACK_B R19, R19 ;  /* 0x00000013ff13723e */ /* 0x000fe400020006ff */
[----:B------:R-:W-:-:S03]  /*9880*/  IADD3.X R32, R14, R32, R13, P0, P1 ;  /* 0x000000200e207210 */ /* 0x000fc600007e240d */
[----:B--2---:R-:W-:-:S05]  /*9890*/  HADD2.F32 R6, -RZ, R19.H0_H0 ;  /* 0x20000013ff067230 */ /* 0x004fca0000004100 */
[----:B------:R-:W-:Y:S01]  /*98a0*/  FMUL R7, R6, R11 ;  /* 0x0000000b06077220 */ /* 0x000fe20000400000 */
[----:B------:R-:W-:-:S03]  /*98b0*/  IADD3 R6, P0, R24, UR6, RZ ;  /* 0x0000000618067c10 */ /* 0x000fc6000ff1e0ff */
[----:B------:R-:W-:Y:S01]  /*98c0*/  FFMA R120, R120, R10, R7 ;  /* 0x0000000a78787223 */ /* 0x000fe20000000007 */
[----:B------:R-:W-:-:S04]  /*98d0*/  IADD3.X R7, R32, UR7, RZ, P0, !PT ;  /* 0x0000000720077c10 */ /* 0x000fc800087fe4ff */
[----:B------:R-:W-:-:S05]  /*98e0*/  F2FP.SATFINITE.E4M3.F32.PACK_AB_MERGE_C R19, RZ, R120, RZ ;  /* 0x00000078ff13723e */ /* 0x000fca00048070ff */
[----:B------:R4:W-:Y:S01]  /*98f0*/  STG.E.U8 desc[UR20][R6.64+0x39], R19 ;  /* 0x0000391306007986 */ /* 0x0009e2000c101114 */
[----:B------:R-:W-:Y:S05]  /*9900*/  BRA `(.L_x_35) ;  /* 0x0000003c00047947 */ /* 0x000fea0003800000 */
.L_x_32:
[----:B------:R-:W-:Y:S01]  /*9910*/  ISETP.GE.AND P0, PT, R31, 0x9, PT ;  /* 0x000000091f00780c */ /* 0x000fe20003f06270 */
[----:B------:R-:W-:Y:S01]  /*9920*/  STL.64 [R1+0x38], R170 ;  /* 0x000038aa01007387 */ /* 0x000fe20000100a00 */
[----:B------:R-:W-:Y:S01]  /*9930*/  LOP3.LUT R9, R9, 0xfffffbff, RZ, 0xc0, !PT ;  /* 0xfffffbff09097812 */ /* 0x000fe200078ec0ff */
[-C--:B--2---:R-:W-:Y:S01]  /*9940*/  FMUL R209, R209, R10.reuse ;  /* 0x0000000ad1d17220 */ /* 0x084fe20000400000 */
[C---:B------:R-:W-:Y:S01]  /*9950*/  ISETP.LT.OR P4, PT, R30.reuse, 0x1, !P0 ;  /* 0x000000011e00780c */ /* 0x040fe20004781670 */
[----:B------:R2:W-:Y:S01]  /*9960*/  STL.64 [R1+0x30], R162 ;  /* 0x000030a201007387 */ /* 0x0005e20000100a00 */
[C---:B------:R-:W-:Y:S01]  /*9970*/  ISETP.LT.OR P3, PT, R30.reuse, 0x2, !P0 ;  /* 0x000000021e00780c */ /* 0x040fe20004761670 */
[-C--:B------:R-:W-:Y:S01]  /*9980*/  FMUL R131, R131, R10.reuse ;  /* 0x0000000a83837220 */ /* 0x080fe20000400000 */
[C---:B------:R-:W-:Y:S01]  /*9990*/  ISETP.LT.OR P1, PT, R30.reuse, 0x9, !P0 ;  /* 0x000000091e00780c */ /* 0x040fe20004721670 */
[----:B------:R3:W-:Y:S01]  /*99a0*/  STL.64 [R1+0x28], R120 ;  /* 0x0000287801007387 */ /* 0x0007e20000100a00 */
[----:B------:R-:W-:Y:S01]  /*99b0*/  ISETP.LT.OR P6, PT, R30, 0xa, !P0 ;  /* 0x0000000a1e00780c */ /* 0x000fe200047c1670 */
[----:B------:R-:W-:Y:S01]  /*99c0*/  FMUL R210, R210, R10 ;  /* 0x0000000ad2d27220 */ /* 0x000fe20000400000 */
[----:B------:R-:W-:Y:S01]  /*99d0*/  LOP3.LUT R25, R25, 0xfffffffd, RZ, 0xc0, !PT ;  /* 0xfffffffd19197812 */ /* 0x000fe200078ec0ff */
[----:B------:R-:W-:Y:S01]  /*99e0*/  STL.64 [R1+0x20], R20 ;  /* 0x0000201401007387 */ /* 0x000fe20000100a00 */
[----:B------:R-:W-:-:S02]  /*99f0*/  LOP3.LUT R33, R33, 0xfffff7ff, RZ, 0xc0, !PT ;  /* 0xfffff7ff21217812 */ /* 0x000fc400078ec0ff */
[----:B------:R-:W-:Y:S01]  /*9a00*/  F2FP.SATFINITE.E4M3.F32.PACK_AB_MERGE_C R209, RZ, R209, RZ ;  /* 0x000000d1ffd1723e */ /* 0x000fe200048070ff */
[----:B------:R-:W4:Y:S01]  /*9a10*/  @!P4 LDC.64 R6, c[0x0][0x5c0] ;  /* 0x00017000ff06cb82 */ /* 0x000f220000000a00 */
[----:B------:R-:W-:Y:S01]  /*9a20*/  @P4 LOP3.LUT R9, R9, 0x400, RZ, 0xfc, !PT ;  /* 0x0000040009094812 */ /* 0x000fe200078efcff */
[----:B------:R-:W-:Y:S01]  /*9a30*/  STL.64 [R1+0x18], R4 ;  /* 0x0000180401007387 */ /* 0x000fe20000100a00 */
[----:B------:R-:W-:Y:S02]  /*9a40*/  F2FP.SATFINITE.E4M3.F32.PACK_AB_MERGE_C R131, RZ, R131, RZ ;  /* 0x00000083ff83723e */ /* 0x000fe400048070ff */
[----:B------:R-:W-:Y:S01]  /*9a50*/  LOP3.LUT R9, R9, 0xfffffffb, RZ, 0xc0, !PT ;  /* 0xfffffffb09097812 */ /* 0x000fe200078ec0ff */
[----:B------:R3:W-:Y:S01]  /*9a60*/  STL.64 [R1+0x10], R2 ;  /* 0x0000100201007387 */ /* 0x0007e20000100a00 */
[----:B------:R-:W-:Y:S01]  /*9a70*/  @P6 LOP3.LUT R25, R25, 0x2, RZ, 0xfc, !PT ;  /* 0x0000000219196812 */ /* 0x000fe200078efcff */
[----:B------:R-:W0:Y:S01]  /*9a80*/  @!P3 LDC.64 R26, c[0x0][0x5c0] ;  /* 0x00017000ff1abb82 */ /* 0x000e220000000a00 */
[----:B------:R-:W-:-:S02]  /*9a90*/  F2FP.SATFINITE.E4M3.F32.PACK_AB_MERGE_C R103, RZ, R210, RZ ;  /* 0x000000d2ff67723e */ /* 0x000fc400048070ff */
[----:B------:R-:W-:-:S05]  /*9aa0*/  LOP3.LUT R25, R25, 0xffffffef, RZ, 0xc0, !PT ;  /* 0xffffffef19197812 */ /* 0x000fca00078ec0ff */
[----:B------:R-:W1:Y:S01]  /*9ab0*/  @!P1 LDC.64 R28, c[0x0][0x5c0] ;  /* 0x00017000ff1c9b82 */ /* 0x000e620000000a00 */
[----:B----4-:R-:W-:-:S04]  /*9ac0*/  @!P4 IADD3 R96, P2, P5, R24, R6, R16 ;  /* 0x000000061860c210 */ /* 0x010fc80007d5e010 */
[----:B------:R-:W-:-:S03]  /*9ad0*/  @!P4 IADD3.X R97, R32, R7, R13, P2, P5 ;  /* 0x000000072061c210 */ /* 0x000fc600017ea40d */
[----:B------:R-:W4:Y:S01]  /*9ae0*/  @!P6 LDC.64 R6, c[0x0][0x5c0] ;  /* 0x00017000ff06eb82 */ /* 0x000f220000000a00 */
[----:B------:R-:W-:Y:S02]  /*9af0*/  ISETP.LT.OR P4, PT, R30, 0x11, !P0 ;  /* 0x000000111e00780c */ /* 0x000fe40004781670 */
[----:B0-----:R-:W-:-:S04]  /*9b00*/  @!P3 IADD3 R100, P2, P5, R24, R26, R16 ;  /* 0x0000001a1864b210 */ /* 0x001fc80007d5e010 */
[----:B------:R-:W-:Y:S02]  /*9b10*/  @!P3 IADD3.X R101, R32, R27, R13, P2, P5 ;  /* 0x0000001b2065b210 */ /* 0x000fe400017ea40d */
[----:B-1----:R-:W-:-:S04]  /*9b20*/  @!P1 IADD3 R104, P2, P5, R24, R28, R16 ;  /* 0x0000001c18689210 */ /* 0x002fc80007d5e010 */
[----:B------:R-:W-:Y:S02]  /*9b30*/  @!P1 IADD3.X R105, R32, R29, R13, P2, P5 ;  /* 0x0000001d20699210 */ /* 0x000fe400017ea40d */
[----:B------:R-:W-:-:S04]  /*9b40*/  @P4 LOP3.LUT R25, R25, 0x10, RZ, 0xfc, !PT ;  /* 0x0000001019194812 */ /* 0x000fc800078efcff */
[----:B------:R-:W-:Y:S02]  /*9b50*/  LOP3.LUT R25, R25, 0xffffffdf, RZ, 0xc0, !PT ;  /* 0xffffffdf19197812 */ /* 0x000fe400078ec0ff */
[----:B----4-:R-:W-:-:S04]  /*9b60*/  @!P6 IADD3 R108, P2, P5, R24, R6, R16 ;  /* 0x00000006186ce210 */ /* 0x010fc80007d5e010 */
[----:B------:R-:W-:Y:S02]  /*9b70*/  @!P6 IADD3.X R109, R32, R7, R13, P2, P5 ;  /* 0x00000007206de210 */ /* 0x000fe400017ea40d */
[----:B------:R-:W0:Y:S02]  /*9b80*/  @!P4 LDC.64 R6, c[0x0][0x5c0] ;  /* 0x00017000ff06cb82 */ /* 0x000e240000000a00 */
[----:B0-----:R-:W-:-:S04]  /*9b90*/  @!P4 IADD3 R114, P2, P5, R24, R6, R16 ;  /* 0x000000061872c210 */ /* 0x001fc80007d5e010 */
[----:B------:R-:W-:Y:S02]  /*9ba0*/  @!P4 IADD3.X R115, R32, R7, R13, P2, P5 ;  /* 0x000000072073c210 */ /* 0x000fe400017ea40d */
[----:B------:R-:W-:-:S13]  /*9bb0*/  ISETP.LT.OR P4, PT, R30, 0x12, !P0 ;  /* 0x000000121e00780c */ /* 0x000fda0004781670 */
[----:B------:R-:W0:Y:S01]  /*9bc0*/  @!P4 LDC.64 R6, c[0x0][0x5c0] ;  /* 0x00017000ff06cb82 */ /* 0x000e220000000a00 */
[----:B------:R-:W-:-:S04]  /*9bd0*/  @P4 LOP3.LUT R25, R25, 0x20, RZ, 0xfc, !PT ;  /* 0x0000002019194812 */ /* 0x000fc800078efcff */
[----:B------:R-:W-:Y:S02]  /*9be0*/  LOP3.LUT R25, R25, 0xffffffbf, RZ, 0xc0, !PT ;  /* 0xffffffbf19197812 */ /* 0x000fe400078ec0ff */
[----:B0-----:R-:W-:-:S04]  /*9bf0*/  @!P4 IADD3 R116, P2, P5, R24, R6, R16 ;  /* 0x000000061874c210 */ /* 0x001fc80007d5e010 */
[----:B------:R-:W-:Y:S02]  /*9c00*/  @!P4 IADD3.X R117, R32, R7, R13, P2, P5 ;  /* 0x000000072075c210 */ /* 0x000fe400017ea40d */
[----:B------:R-:W-:-:S13]  /*9c10*/  ISETP.LT.OR P4, PT, R30, 0x19, !P0 ;  /* 0x000000191e00780c */ /* 0x000fda0004781670 */
[----:B------:R-:W2:Y:S01]  /*9c20*/  @!P4 LDC.64 R6, c[0x0][0x5c0] ;  /* 0x00017000ff06cb82 */ /* 0x000ea20000000a00 */
[----:B------:R-:W-:-:S04]  /*9c30*/  @P4 LOP3.LUT R25, R25, 0x40, RZ, 0xfc, !PT ;  /* 0x0000004019194812 */ /* 0x000fc800078efcff */
[----:B------:R-:W-:Y:S02]  /*9c40*/  LOP3.LUT R25, R25, 0xf7ffffff, RZ, 0xc0, !PT ;  /* 0xf7ffffff19197812 */ /* 0x000fe400078ec0ff */
[----:B--2---:R-:W-:-:S04]  /*9c50*/  @!P4 IADD3 R162, P2, P5, R24, R6, R16 ;  /* 0x0000000618a2c210 */ /* 0x004fc80007d5e010 */
[----:B------:R-:W-:Y:S02]  /*9c60*/  @!P4 IADD3.X R163, R32, R7, R13, P2, P5 ;  /* 0x0000000720a3c210 */ /* 0x000fe400017ea40d */
[----:B------:R-:W-:-:S13]  /*9c70*/  ISETP.LT.OR P4, PT, R30, 0x1a, !P0 ;  /* 0x0000001a1e00780c */ /* 0x000fda0004781670 */
[----:B------:R-:W0:Y:S01]  /*9c80*/  @!P4 LDC.64 R6, c[0x0][0x5c0] ;  /* 0x00017000ff06cb82 */ /* 0x000e220000000a00 */
[----:B------:R-:W-:-:S04]  /*9c90*/  @P4 LOP3.LUT R33, R33, 0x800, RZ, 0xfc, !PT ;  /* 0x0000080021214812 */ /* 0x000fc800078efcff */
[----:B------:R-:W-:Y:S02]  /*9ca0*/  LOP3.LUT R33, R33, 0xfeffffff, RZ, 0xc0, !PT ;  /* 0xfeffffff21217812 */ /* 0x000fe400078ec0ff */
[----:B0-----:R-:W-:-:S04]  /*9cb0*/  @!P4 IADD3 R170, P2, P5, R24, R6, R16 ;  /* 0x0000000618aac210 */ /* 0x001fc80007d5e010 */
[----:B------:R-:W-:Y:S01]  /*9cc0*/  @!P4 IADD3.X R171, R32, R7, R13, P2, P5 ;  /* 0x0000000720abc210 */ /* 0x000fe200017ea40d */
[-C--:B------:R-:W-:Y:S01]  /*9cd0*/  FMUL R201, R201, R10.reuse ;  /* 0x0000000ac9c97220 */ /* 0x080fe20000400000 */
[----:B------:R-:W-:Y:S01]  /*9ce0*/  ISETP.LT.OR P4, PT, R30, 0x21, !P0 ;  /* 0x000000211e00780c */ /* 0x000fe20004781670 */
[-C--:B------:R-:W-:Y:S01]  /*9cf0*/  FMUL R193, R193, R10.reuse ;  /* 0x0000000ac1c17220 */ /* 0x080fe20000400000 */
[-C--:B------:R-:W-:Y:S01]  /*9d00*/  FMUL R191, R191, R10.reuse ;  /* 0x0000000abfbf7220 */ /* 0x080fe20000400000 */
[-C--:B------:R-:W-:Y:S01]  /*9d10*/  FMUL R175, R175, R10.reuse ;  /* 0x0000000aafaf7220 */ /* 0x080fe20000400000 */
[-C--:B------:R-:W-:Y:S01]  /*9d20*/  FMUL R173, R173, R10.reuse ;  /* 0x0000000aadad7220 */ /* 0x080fe20000400000 */
[-C--:B------:R-:W-:Y:S01]  /*9d30*/  FMUL R164, R164, R10.reuse ;  /* 0x0000000aa4a47220 */ /* 0x080fe20000400000 */
[-C--:B------:R-:W-:Y:S01]  /*9d40*/  FMUL R158, R158, R10.reuse ;  /* 0x0000000a9e9e7220 */ /* 0x080fe20000400000 */
[-C--:B------:R-:W-:Y:S01]  /*9d50*/  FMUL R156, R156, R10.reuse ;  /* 0x0000000a9c9c7220 */ /* 0x080fe20000400000 */
[----:B------:R-:W-:Y:S01]  /*9d60*/  FMUL R147, R147, R10 ;  /* 0x0000000a93937220 */ /* 0x000fe20000400000 */
[----:B------:R-:W-:-:S02]  /*9d70*/  IMAD.MOV.U32 R210, RZ, RZ, R170 ;  /* 0x000000ffffd27224 */ /* 0x000fc400078e00aa */
[----:B------:R-:W-:Y:S02]  /*9d80*/  IMAD.MOV.U32 R211, RZ, RZ, R171 ;  /* 0x000000ffffd37224 */ /* 0x000fe400078e00ab */
[----:B------:R-:W0:Y:S01]  /*9d90*/  @!P4 LDC.64 R28, c[0x0][0x5c0] ;  /* 0x00017000ff1ccb82 */ /* 0x000e220000000a00 */
[----:B------:R-:W-:-:S04]  /*9da0*/  @P4 LOP3.LUT R33, R33, 0x1000000, RZ, 0xfc, !PT ;  /* 0x0100000021214812 */ /* 0x000fc800078efcff */
[----:B------:R-:W-:Y:S02]  /*9db0*/  LOP3.LUT R33, R33, 0xfdffffff, RZ, 0xc0, !PT ;  /* 0xfdffffff21217812 */ /* 0x000fe400078ec0ff */
        /* <DEDUP_REMOVED lines=44> */
[----:B------:R-:W-:-:S04]  /*a080*/  ISETP.GE.AND P0, PT, R31, 0x81, PT ;  /* 0x000000811f00780c */ /* 0x000fc80003f06270 */
        /* <DEDUP_REMOVED lines=92> */
[----:B------:R-:W-:Y:S02]  /*a650*/  @P4 LOP3.LUT R33, R33, 0x400, RZ, 0xfc, !PT ;  /* 0x0000040021214812 */ /* 0x000fe400078efcff */
[----:B0-----:R-:W-:-:S04]  /*a660*/  @!P4 IADD3 R212, P0, P2, R24, R26, R15 ;  /* 0x0000001a18d4c210 */ /* 0x001fc80007a1e00f */
[----:B------:R-:W-:Y:S02]  /*a670*/  @!P4 IADD3.X R213, R32, R27, R12, P0, P2 ;  /* 0x0000001b20d5c210 */ /* 0x000fe400007e440c */
[----:B------:R-:W-:-:S04]  /*a680*/  ISETP.GE.AND P2, PT, R31, 0x101, PT ;  /* 0x000001011f00780c */ /* 0x000fc80003f46270 */
[----:B------:R-:W-:-:S09]  /*a690*/  ISETP.LT.OR P4, PT, R30, 0x1, !P2 ;  /* 0x000000011e00780c */ /* 0x000fd20005781670 */
[----:B------:R-:W-:-:S04]  /*a6a0*/  @P2 LOP3.LUT R9, R9, 0x40, RZ, 0xfc, !PT ;  /* 0x0000004009092812 */ /* 0x000fc800078efcff */
[----:B------:R-:W0:Y:S01]  /*a6b0*/  @!P4 LDC.64 R26, c[0x0][0x5c0] ;  /* 0x00017000ff1acb82 */ /* 0x000e220000000a00 */
[----:B------:R-:W-:Y:S02]  /*a6c0*/  LOP3.LUT R9, R9, 0xfffffeff, RZ, 0xc0, !PT ;  /* 0xfffffeff09097812 */ /* 0x000fe400078ec0ff */
[----:B0-----:R-:W-:-:S04]  /*a6d0*/  @!P4 IADD3 R214, P0, P5, R24, R26, R17 ;  /* 0x0000001a18d6c210 */ /* 0x001fc80007d1e011 */
[----:B------:R-:W-:Y:S02]  /*a6e0*/  @!P4 IADD3.X R215, R32, R27, R14, P0, P5 ;  /* 0x0000001b20d7c210 */ /* 0x000fe400007ea40e */
[----:B------:R-:W-:-:S13]  /*a6f0*/  ISETP.LT.OR P4, PT, R30, 0x2, !P2 ;  /* 0x000000021e00780c */ /* 0x000fda0005781670 */
[----:B------:R-:W0:Y:S02]  /*a700*/  @!P4 LDC.64 R26, c[0x0][0x5c0] ;  /* 0x00017000ff1acb82 */ /* 0x000e240000000a00 */
        /* <DEDUP_REMOVED lines=27> */
[----:B------:R-:W3:Y:S02]  /*a8c0*/  @!P4 LDC.64 R26, c[0x0][0x5c0] ;  /* 0x00017000ff1acb82 */ /* 0x000ee40000000a00 */
[----:B---3--:R-:W-:-:S04]  /*a8d0*/  @!P4 IADD3 R120, P0, P5, R24, R26, R17 ;  /* 0x0000001a1878c210 */ /* 0x008fc80007d1e011 */
[----:B------:R-:W-:-:S05]  /*a8e0*/  @!P4 IADD3.X R121, R32, R27, R14, P0, P5 ;  /* 0x0000001b2079c210 */ /* 0x000fca00007ea40e */
[----:B------:R0:W-:Y:S01]  /*a8f0*/  @!P4 STL.64 [R1], R120 ;  /* 0x000000780100c387 */ /* 0x0001e20000100a00 */
[----:B------:R-:W-:-:S13]  /*a900*/  ISETP.LT.OR P4, PT, R30, 0x22, !P2 ;  /* 0x000000221e00780c */ /* 0x000fda0005781670 */
[----:B------:R-:W1:Y:S02]  /*a910*/  @!P4 LDC.64 R26, c[0x0][0x5c0] ;  /* 0x00017000ff1acb82 */ /* 0x000e640000000a00 */
[----:B-1----:R-:W-:-:S04]  /*a920*/  @!P4 IADD3 R2, P0, P5, R24, R26, R17 ;  /* 0x0000001a1802c210 */ /* 0x002fc80007d1e011 */
[----:B------:R-:W-:-:S05]  /*a930*/  @!P4 IADD3.X R3, R32, R27, R14, P0, P5 ;  /* 0x0000001b2003c210 */ /* 0x000fca00007ea40e */
[----:B------:R1:W-:Y:S01]  /*a940*/  @!P4 STL.64 [R1+0x8], R2 ;  /* 0x000008020100c387 */ /* 0x0003e20000100a00 */
[----:B------:R-:W-:Y:S02]  /*a950*/  ISETP.LT.OR P4, PT, R30, 0x29, !P2 ;  /* 0x000000291e00780c */ /* 0x000fe40005781670 */
[----:B------:R-:W-:Y:S01]  /*a960*/  F2FP.SATFINITE.E4M3.F32.PACK_AB_MERGE_C R201, RZ, R201, RZ ;  /* 0x000000c9ffc9723e */ /* 0x000fe200048070ff */
[-C--:B------:R-:W-:Y:S01]  /*a970*/  FMUL R141, R141, R10.reuse ;  /* 0x0000000a8d8d7220 */ /* 0x080fe20000400000 */
[----:B------:R-:W-:Y:S01]  /*a980*/  F2FP.SATFINITE.E4M3.F32.PACK_AB_MERGE_C R193, RZ, R193, RZ ;  /* 0x000000c1ffc1723e */ /* 0x000fe200048070ff */
[-C--:B------:R-:W-:Y:S01]  /*a990*/  FMUL R139, R139, R10.reuse ;  /* 0x0000000a8b8b7220 */ /* 0x080fe20000400000 */
[----:B------:R-:W-:Y:S01]  /*a9a0*/  F2FP.SATFINITE.E4M3.F32.PACK_AB_MERGE_C R191, RZ, R191, RZ ;  /* 0x000000bfffbf723e */ /* 0x000fe200048070ff */
[-C--:B------:R-:W-:Y:S01]  /*a9b0*/  FMUL R129, R129, R10.reuse ;  /* 0x0000000a81817220 */ /* 0x080fe20000400000 */
[----:B------:R-:W-:Y:S01]  /*a9c0*/  F2FP.SATFINITE.E4M3.F32.PACK_AB_MERGE_C R175, RZ, R175, RZ ;  /* 0x000000afffaf723e */ /* 0x000fe200048070ff */
[-C--:B------:R-:W-:Y:S01]  /*a9d0*/  FMUL R138, R138, R10.reuse ;  /* 0x0000000a8a8a7220 */ /* 0x080fe20000400000 */
[----:B------:R-:W-:Y:S01]  /*a9e0*/  F2FP.SATFINITE.E4M3.F32.PACK_AB_MERGE_C R173, RZ, R173, RZ ;  /* 0x000000adffad723e */ /* 0x000fe200048070ff */
[----:B------:R-:W-:Y:S01]  /*a9f0*/  FMUL R19, R19, R10 ;  /* 0x0000000a13137220 */ /* 0x000fe20000400000 */
[----:B------:R-:W-:Y:S01]  /*aa00*/  F2FP.SATFINITE.E4M3.F32.PACK_AB_MERGE_C R119, RZ, R164, RZ ;  /* 0x000000a4ff77723e */ /* 0x000fe200048070ff */
[----:B------:R-:W0:Y:S01]  /*aa10*/  @!P4 LDC.64 R26, c[0x0][0x5c0] ;  /* 0x00017000ff1acb82 */ /* 0x000e220000000a00 */
[----:B------:R-:W-:Y:S01]  /*aa20*/  F2FP.SATFINITE.E4M3.F32.PACK_AB_MERGE_C R158, RZ, R158, RZ ;  /* 0x0000009eff9e723e */ /* 0x000fe200048070ff */
[-C--:B------:R-:W-:Y:S01]  /*aa30*/  FMUL R126, R126, R10.reuse ;  /* 0x0000000a7e7e7220 */ /* 0x080fe20000400000 */
        /* <DEDUP_REMOVED lines=21> */
[--C-:B0-----:R-:W-:Y:S01]  /*ab90*/  @!P4 IADD3 R120, P0, P5, R24, R26, R17.reuse ;  /* 0x0000001a1878c210 */ /* 0x101fe20007d1e011 */
[-C--:B------:R-:W-:Y:S01]  /*aba0*/  FMUL R187, R187, R10.reuse ;  /* 0x0000000abbbb7220 */ /* 0x080fe20000400000 */
[-C--:B------:R-:W-:Y:S01]  /*abb0*/  FMUL R197, R197, R10.reuse ;  /* 0x0000000ac5c57220 */ /* 0x080fe20000400000 */
[-C--:B------:R-:W-:Y:S01]  /*abc0*/  FMUL R190, R190, R10.reuse ;  /* 0x0000000abebe7220 */ /* 0x080fe20000400000 */
[----:B------:R-:W-:Y:S01]  /*abd0*/  @!P4 IADD3.X R121, R32, R27, R14, P0, P5 ;  /* 0x0000001b2079c210 */ /* 0x000fe200007ea40e */
[-C--:B------:R-:W-:Y:S01]  /*abe0*/  FMUL R194, R194, R10.reuse ;  /* 0x0000000ac2c27220 */ /* 0x080fe20000400000 */
[----:B------:R-:W-:Y:S01]  /*abf0*/  ISETP.LT.OR P4, PT, R30, 0x2a, !P2 ;  /* 0x0000002a1e00780c */ /* 0x000fe20005781670 */
[-C--:B------:R-:W-:Y:S01]  /*ac00*/  FMUL R159, R159, R10.reuse ;  /* 0x0000000a9f9f7220 */ /* 0x080fe20000400000 */
[-C--:B------:R-:W-:Y:S01]  /*ac10*/  FMUL R150, R150, R10.reuse ;  /* 0x0000000a96967220 */ /* 0x080fe20000400000 */
[----:B------:R-:W-:Y:S01]  /*ac20*/  FMUL R23, R23, R10 ;  /* 0x0000000a17177220 */ /* 0x000fe20000400000 */
[----:B------:R-:W2:Y:S09]  /*ac30*/  LDL.LU.64 R170, [R1+0x38] ;  /* 0x0000380001aa7983 */ /* 0x000eb20000300a00 */
        /* <DEDUP_REMOVED lines=8> */
[----:B------:R-:W1:Y:S02]  /*acc0*/  @!P4 LDC.64 R26, c[0x0][0x5c0] ;  /* 0x00017000ff1acb82 */ /* 0x000e640000000a00 */
[----:B-1----:R-:W-:-:S04]  /*acd0*/  @!P4 IADD3 R2, P0, P5, R24, R26, R17 ;  /* 0x0000001a1802c210 */ /* 0x002fc80007d1e011 */
[----:B------:R-:W-:Y:S02]  /*ace0*/  @!P4 IADD3.X R3, R32, R27, R14, P0, P5 ;  /* 0x0000001b2003c210 */ /* 0x000fe400007ea40e */
[----:B------:R-:W-:-:S04]  /*acf0*/  ISETP.GE.AND P0, PT, R31, 0x89, PT ;  /* 0x000000891f00780c */ /* 0x000fc80003f06270 */
[C---:B------:R-:W-:Y:S02]  /*ad00*/  ISETP.LT.OR P2, PT, R30.reuse, 0x1, !P0 ;  /* 0x000000011e00780c */ /* 0x040fe40004741670 */
[----:B------:R-:W-:-:S11]  /*ad10*/  ISETP.LT.OR P4, PT, R30, 0x1a, !P0 ;  /* 0x0000001a1e00780c */ /* 0x000fd60004781670 */
[----:B------:R-:W-:Y:S02]  /*ad20*/  @!P2 IADD3 R90, P5, P6, R15, R24, R16 ;  /* 0x000000180f5aa210 */ /* 0x000fe40007ebe010 */
[----:B------:R-:W-:Y:S02]  /*ad30*/  @P2 LOP3.LUT R25, R25, 0x8000000, RZ, 0xfc, !PT ;  /* 0x0800000019192812 */ /* 0x000fe400078efcff */
[----:B------:R-:W-:Y:S02]  /*ad40*/  @!P2 IADD3.X R91, R12, R32, R13, P5, P6 ;  /* 0x000000200c5ba210 */ /* 0x000fe40002fec40d */
[----:B------:R-:W-:Y:S02]  /*ad50*/  ISETP.LT.OR P2, PT, R30, 0x2, !P0 ;  /* 0x000000021e00780c */ /* 0x000fe40004741670 */
[----:B------:R-:W-:-:S11]  /*ad60*/  LOP3.LUT R25, R25, 0xfbffffff, RZ, 0xc0, !PT ;  /* 0xfbffffff19197812 */ /* 0x000fd600078ec0ff */
        /* <DEDUP_REMOVED lines=24> */
[----:B------:R-:W-:-:S04]  /*aef0*/  LOP3.LUT R25, R25, 0xffefffff, RZ, 0xc0, !PT ;  /* 0xffefffff19197812 */ /* 0x000fc800078ec0ff */
[----:B------:R-:W-:-:S04]  /*af00*/  @P4 LOP3.LUT R25, R25, 0x100000, RZ, 0xfc, !PT ;  /* 0x0010000019194812 */ /* 0x000fc800078efcff */
[----:B------:R-:W-:-:S03]  /*af10*/  LOP3.LUT R25, R25, 0xfff7ffff, RZ, 0xc0, !PT ;  /* 0xfff7ffff19197812 */ /* 0x000fc600078ec0ff */
[--C-:B------:R-:W-:Y:S02]  /*af20*/  @!P2 IADD3 R79, P5, P6, R15, R24, R16.reuse ;  /* 0x000000180f4fa210 */ /* 0x100fe40007ebe010 */
[----:B------:R-:W-:Y:S02]  /*af30*/  @P2 LOP3.LUT R9, R9, 0x100, RZ, 0xfc, !PT ;  /* 0x0000010009092812 */ /* 0x000fe400078efcff */
[----:B------:R-:W-:Y:S02]  /*af40*/  @!P2 IADD3.X R80, R12, R32, R13, P5, P6 ;  /* 0x000000200c50a210 */ /* 0x000fe40002fec40d */
[----:B------:R-:W-:-:S04]  /*af50*/  @!P4 IADD3 R77, P5, P6, R15, R24, R16 ;  /* 0x000000180f4dc210 */ /* 0x000fc80007ebe010 */
[----:B------:R-:W-:Y:S02]  /*af60*/  @!P4 IADD3.X R76, R12, R32, R13, P5, P6 ;  /* 0x000000200c4cc210 */ /* 0x000fe40002fec40d */
[----:B------:R-:W-:Y:S02]  /*af70*/  ISETP.GE.AND P6, PT, R31, 0x1, PT ;  /* 0x000000011f00780c */ /* 0x000fe40003fc6270 */
[C---:B------:R-:W-:Y:S02]  /*af80*/  ISETP.LT.OR P4, PT, R30.reuse, 0x21, !P0 ;  /* 0x000000211e00780c */ /* 0x040fe40004781670 */
[----:B------:R-:W-:-:S11]  /*af90*/  ISETP.LT.OR P5, PT, R30, 0x1, !P6 ;  /* 0x000000011e00780c */ /* 0x000fd600077a1670 */
[----:B------:R-:W-:Y:S02]  /*afa0*/  @P4 LOP3.LUT R25, R25, 0x80000, RZ, 0xfc, !PT ;  /* 0x0008000019194812 */ /* 0x000fe400078efcff */
[----:B------:R-:W0:Y:S02]  /*afb0*/  @!P5 LDC.64 R26, c[0x0][0x5c0] ;  /* 0x00017000ff1adb82 */ /* 0x000e240000000a00 */
[----:B------:R-:W-:Y:S02]  /*afc0*/  LOP3.LUT R25, R25, 0xfffbffff, RZ, 0xc0, !PT ;  /* 0xfffbffff19197812 */ /* 0x000fe400078ec0ff */
[----:B0-----:R-:W-:-:S05]  /*afd0*/  @!P5 IADD3 R26, P2, R24, R26, RZ ;  /* 0x0000001a181ad210 */ /* 0x001fca0007f5e0ff */
[----:B------:R-:W-:-:S05]  /*afe0*/  @!P5 IMAD.X R27, R32, 0x1, R27, P2 ;  /* 0x00000001201bd824 */ /* 0x000fca00010e061b */
[----:B------:R0:W-:Y:S01]  /*aff0*/  @!P5 STG.E.U8 desc[UR20][R26.64], R209 ;  /* 0x000000d11a00d986 */ /* 0x0001e2000c101114 */
[----:B------:R-:W-:-:S04]  /*b000*/  @!P4 IADD3 R92, P2, P5, R15, R24, R16 ;  /* 0x000000180f5cc210 */ /* 0x000fc80007d5e010 */
[----:B------:R-:W-:Y:S02]  /*b010*/  @!P4 IADD3.X R93, R12, R32, R13, P2, P5 ;  /* 0x000000200c5dc210 */ /* 0x000fe400017ea40d */
[C---:B------:R-:W-:Y:S02]  /*b020*/  ISETP.LT.OR P5, PT, R30.reuse, 0x2, !P6 ;  /* 0x000000021e00780c */ /* 0x040fe400077a1670 */
[----:B------:R-:W-:-:S11]  /*b030*/  ISETP.LT.OR P4, PT, R30, 0x22, !P0 ;  /* 0x000000221e00780c */ /* 0x000fd60004781670 */
[----:B0-----:R-:W0:Y:S02]  /*b040*/  @!P5 LDC.64 R26, c[0x0][0x5c0] ;  /* 0x00017000ff1adb82 */ /* 0x001e240000000a00 */
[----:B------:R-:W-:Y:S02]  /*b050*/  @P4 LOP3.LUT R25, R25, 0x40000, RZ, 0xfc, !PT ;  /* 0x0004000019194812 */ /* 0x000fe400078efcff */
[----:B0-----:R-:W-:-:S05]  /*b060*/  @!P5 IADD3 R26, P2, R24, R26, RZ ;  /* 0x0000001a181ad210 */ /* 0x001fca0007f5e0ff */
[----:B------:R-:W-:-:S05]  /*b070*/  @!P5 IMAD.X R27, R32, 0x1, R27, P2 ;  /* 0x00000001201bd824 */ /* 0x000fca00010e061b */
[----:B------:R0:W-:Y:S01]  /*b080*/  @!P5 STG.E.U8 desc[UR20][R26.64+0x1], R131 ;  /* 0x000001831a00d986 */ /* 0x0001e2000c101114 */
[----:B------:R-:W-:-:S04]  /*b090*/  @!P4 IADD3 R94, P2, P5, R15, R24, R16 ;  /* 0x000000180f5ec210 */ /* 0x000fc80007d5e010 */
[----:B------:R-:W-:Y:S02]  /*b0a0*/  @!P4 IADD3.X R95, R12, R32, R13, P2, P5 ;  /* 0x000000200c5fc210 */ /* 0x000fe400017ea40d */
[----:B------:R-:W-:Y:S01]  /*b0b0*/  LOP3.LUT P4, RZ, R9, 0x400, RZ, 0xc0, !PT ;  /* 0x0000040009ff7812 */ /* 0x000fe2000788c0ff */
[----:B0-----:R-:W-:-:S05]  /*b0c0*/  FMUL R26, R200, R10 ;  /* 0x0000000ac81a7220 */ /* 0x001fca0000400000 */
[----:B------:R-:W-:Y:S02]  /*b0d0*/  F2FP.SATFINITE.E4M3.F32.PACK_AB_MERGE_C R26, RZ, R26, RZ ;  /* 0x0000001aff1a723e */ /* 0x000fe400048070ff */
[----:B------:R-:W-:-:S05]  /*b0e0*/  ISETP.LT.OR P2, PT, R30, 0x29, !P0 ;  /* 0x000000291e00780c */ /* 0x000fca0004741670 */
[----:B------:R-:W-:Y:S04]  /*b0f0*/  @!P4 STG.E.U8 desc[UR20][R96.64], R103 ;  /* 0x000000676000c986 */ /* 0x000fe8000c101114 */
[----:B------:R0:W-:Y:S01]  /*b100*/  @!P3 STG.E.U8 desc[UR20][R100.64+0x1], R26 ;  /* 0x0000011a6400b986 */ /* 0x0001e2000c101114 */
[----:B------:R-:W-:Y:S02]  /*b110*/  ISETP.LT.OR P3, PT, R30, 0x9, !P6 ;  /* 0x000000091e00780c */ /* 0x000fe40007761670 */
[----:B------:R-:W-:Y:S02]  /*b120*/  LOP3.LUT R25, R25, 0xfffdffff, RZ, 0xc0, !PT ;  /* 0xfffdffff19197812 */ /* 0x000fe400078ec0ff */
[----:B------:R-:W-:Y:S02]  /*b130*/  @!P2 IADD3 R98, P4, P5, R15, R24, R16 ;  /* 0x000000180f62a210 */ /* 0x000fe40007d9e010 */
[----:B------:R-:W-:-:S07]  /*b140*/  @P2 LOP3.LUT R25, R25, 0x20000, RZ, 0xfc, !PT ;  /* 0x0002000019192812 */ /* 0x000fce00078efcff */
[----:B0-----:R-:W0:Y:S01]  /*b150*/  @!P3 LDC.64 R26, c[0x0][0x5c0] ;  /* 0x00017000ff1abb82 */ /* 0x001e220000000a00 */
[----:B------:R-:W-:Y:S02]  /*b160*/  @!P2 IADD3.X R99, R12, R32, R13, P4, P5 ;  /* 0x000000200c63a210 */ /* 0x000fe400027ea40d */
[----:B------:R-:W-:-:S13]  /*b170*/  ISETP.LT.OR P2, PT, R30, 0x2a, !P0 ;  /* 0x0000002a1e00780c */ /* 0x000fda0004741670 */
[----:B------:R-:W-:-:S04]  /*b180*/  @!P2 IADD3 R96, P4, P5, R15, R24, R16 ;  /* 0x000000180f60a210 */ /* 0x000fc80007d9e010 */
[----:B------:R-:W-:Y:S02]  /*b190*/  @!P2 IADD3.X R97, R12, R32, R13, P4, P5 ;  /* 0x000000200c61a210 */ /* 0x000fe400027ea40d */
[----:B------:R-:W-:Y:S02]  /*b1a0*/  ISETP.LT.OR P5, PT, R30, 0x31, !P0 ;  /* 0x000000311e00780c */ /* 0x000fe400047a1670 */
[----:B0-----:R-:W-:-:S05]  /*b1b0*/  @!P3 IADD3 R26, P4, R24, R26, RZ ;  /* 0x0000001a181ab210 */ /* 0x001fca0007f9e0ff */
[----:B------:R-:W-:-:S05]  /*b1c0*/  @!P3 IMAD.X R27, R32, 0x1, R27, P4 ;  /* 0x00000001201bb824 */ /* 0x000fca00020e061b */
[----:B------:R0:W-:Y:S01]  /*b1d0*/  @!P3 STG.E.U8 desc[UR20][R26.64+0x8], R201 ;  /* 0x000008c91a00b986 */ /* 0x0001e2000c101114 */
[----:B------:R-:W-:-:S04]  /*b1e0*/  @!P5 IADD3 R100, P3, P4, R15, R24, R16 ;  /* 0x000000180f64d210 */ /* 0x000fc80007c7e010 */
[----:B------:R-:W-:Y:S02]  /*b1f0*/  @!P5 IADD3.X R101, R12, R32, R13, P3, P4 ;  /* 0x000000200c65d210 */ /* 0x000fe40001fe840d */
[----:B------:R-:W-:Y:S02]  /*b200*/  ISETP.LT.OR P3, PT, R30, 0xa, !P6 ;  /* 0x0000000a1e00780c */ /* 0x000fe40007761670 */
[----:B------:R-:W-:-:S11]  /*b210*/  LOP3.LUT R25, R25, 0xfffeffff, RZ, 0xc0, !PT ;  /* 0xfffeffff19197812 */ /* 0x000fd600078ec0ff */
[----:B0-----:R-:W0:Y:S01]  /*b220*/  @!P3 LDC.64 R26, c[0x0][0x5c0] ;  /* 0x00017000ff1abb82 */ /* 0x001e220000000a00 */
[----:B------:R-:W-:-:S04]  /*b230*/  @P2 LOP3.LUT R25, R25, 0x10000, RZ, 0xfc, !PT ;  /* 0x0001000019192812 */ /* 0x000fc800078efcff */
[C---:B------:R-:W-:Y:S02]  /*b240*/  LOP3.LUT P2, RZ, R25.reuse, 0x2, RZ, 0xc0, !PT ;  /* 0x0000000219ff7812 */ /* 0x040fe4000784c0ff */
[----:B------:R-:W-:-:S04]  /*b250*/  LOP3.LUT R25, R25, 0xffff7fff, RZ, 0xc0, !PT ;  /* 0xffff7fff19197812 */ /* 0x000fc800078ec0ff */
[----:B------:R-:W-:Y:S02]  /*b260*/  @P5 LOP3.LUT R25, R25, 0x8000, RZ, 0xfc, !PT ;  /* 0x0000800019195812 */ /* 0x000fe400078efcff */
[----:B------:R-:W-:Y:S02]  /*b270*/  ISETP.LT.OR P5, PT, R30, 0x32, !P0 ;  /* 0x000000321e00780c */ /* 0x000fe400047a1670 */
[----:B0-----:R-:W-:-:S05]  /*b280*/  @!P3 IADD3 R26, P4, R24, R26, RZ ;  /* 0x0000001a181ab210 */ /* 0x001fca0007f9e0ff */
[----:B------:R-:W-:Y:S01]  /*b290*/  @!P3 IMAD.X R27, R32, 0x1, R27, P4 ;  /* 0x00000001201bb824 */ /* 0x000fe200020e061b */
[----:B------:R-:W-:-:S04]  /*b2a0*/  LOP3.LUT R25, R25, 0xffffbfff, RZ, 0xc0, !PT ;  /* 0xffffbfff19197812 */ /* 0x000fc800078ec0ff */
[----:B------:R-:W-:Y:S01]  /*b2b0*/  @!P3 STG.E.U8 desc[UR20][R26.64+0x9], R193 ;  /* 0x000009c11a00b986 */ /* 0x000fe2000c101114 */
[----:B------:R-:W-:Y:S02]  /*b2c0*/  @!P5 IADD3 R102, P3, P4, R15, R24, R16 ;  /* 0x000000180f66d210 */ /* 0x000fe40007c7e010 */
[----:B------:R-:W-:Y:S02]  /*b2d0*/  @P5 LOP3.LUT R25, R25, 0x4000, RZ, 0xfc, !PT ;  /* 0x0000400019195812 */ /* 0x000fe400078efcff */
[----:B------:R-:W-:Y:S02]  /*b2e0*/  @!P5 IADD3.X R103, R12, R32, R13, P3, P4 ;  /* 0x000000200c67d210 */ /* 0x000fe40001fe840d */
[C---:B------:R-:W-:Y:S02]  /*b2f0*/  ISETP.LT.OR P5, PT, R30.reuse, 0x39, !P0 ;  /* 0x000000391e00780c */ /* 0x040fe400047a1670 */
[----:B------:R-:W-:Y:S01]  /*b300*/  ISETP.LT.OR P4, PT, R30, 0x3a, !P0 ;  /* 0x0000003a1e00780c */ /* 0x000fe20004781670 */
[----:B------:R0:W-:Y:S01]  /*b310*/  @!P1 STG.E.U8 desc[UR20][R104.64+0x8], R191 ;  /* 0x000008bf68009986 */ /* 0x0001e2000c101114 */
[----:B------:R-:W-:-:S09]  /*b320*/  LOP3.LUT R25, R25, 0xffffdfff, RZ, 0xc0, !PT ;  /* 0xffffdfff19197812 */ /* 0x000fd200078ec0ff */
[--C-:B------:R-:W-:Y:S02]  /*b330*/  @!P5 IADD3 R106, P1, P3, R15, R24, R16.reuse ;  /* 0x000000180f6ad210 */ /* 0x100fe40007b3e010 */
[----:B------:R-:W-:Y:S02]  /*b340*/  @P5 LOP3.LUT R25, R25, 0x2000, RZ, 0xfc, !PT ;  /* 0x0000200019195812 */ /* 0x000fe400078efcff */
[C-C-:B------:R-:W-:Y:S02]  /*b350*/  @!P5 IADD3.X R107, R12.reuse, R32, R13.reuse, P1, P3 ;  /* 0x000000200c6bd210 */ /* 0x140fe40000fe640d */
[----:B0-----:R-:W-:Y:S02]  /*b360*/  @!P4 IADD3 R104, P0, P1, R15, R24, R16 ;  /* 0x000000180f68c210 */ /* 0x001fe4000791e010 */
[----:B------:R-:W-:Y:S02]  /*b370*/  LOP3.LUT R25, R25, 0xfffffffb, RZ, 0xc0, !PT ;  /* 0xfffffffb19197812 */ /* 0x000fe400078ec0ff */
[----:B------:R-:W-:-:S02]  /*b380*/  @!P4 IADD3.X R105, R12, R32, R13, P0, P1 ;  /* 0x000000200c69c210 */ /* 0x000fc400007e240d */
[----:B------:R-:W-:Y:S02]  /*b390*/  ISETP.GE.AND P1, PT, R31, 0x109, PT ;  /* 0x000001091f00780c */ /* 0x000fe40003f26270 */
[----:B------:R-:W-:Y:S02]  /*b3a0*/  @P4 LOP3.LUT R25, R25, 0x4, RZ, 0xfc, !PT ;  /* 0x0000000419194812 */ /* 0x000fe400078efcff */
[----:B------:R-:W-:Y:S01]  /*b3b0*/  ISETP.LT.OR P4, PT, R30, 0x1, !P1 ;  /* 0x000000011e00780c */ /* 0x000fe20004f81670 */
[----:B------:R-:W-:-:S05]  /*b3c0*/  FMUL R26, R181, R10 ;  /* 0x0000000ab51a7220 */ /* 0x000fca0000400000 */
[----:B------:R-:W-:-:S07]  /*b3d0*/  F2FP.SATFINITE.E4M3.F32.PACK_AB_MERGE_C R26, RZ, R26, RZ ;  /* 0x0000001aff1a723e */ /* 0x000fce00048070ff */
[----:B------:R-:W-:Y:S01]  /*b3e0*/  @!P4 IADD3 R31, P0, P3, R17, R24, R16 ;  /* 0x00000018111fc210 */ /* 0x000fe20007b1e010 */
[----:B------:R0:W-:Y:S03]  /*b3f0*/  @!P2 STG.E.U8 desc[UR20][R108.64+0x9], R26 ;  /* 0x0000091a6c00a986 */ /* 0x0001e6000c101114 */
[----:B0-----:R-:W-:Y:S02]  /*b400*/  @!P4 IADD3.X R108, R14, R32, R13, P0, P3 ;  /* 0x000000200e6cc210 */ /* 0x001fe400007e640d */
[----:B------:R-:W-:-:S13]  /*b410*/  ISETP.LT.OR P0, PT, R30, 0x11, !P6 ;  /* 0x000000111e00780c */ /* 0x000fda0007701670 */
[----:B------:R-:W0:Y:S02]  /*b420*/  @!P0 LDC.64 R26, c[0x0][0x5c0] ;  /* 0x00017000ff1a8b82 */ /* 0x000e240000000a00 */
[----:B0-----:R-:W-:-:S05]  /*b430*/  @!P0 IADD3 R26, P3, R24, R26, RZ ;  /* 0x0000001a181a8210 */ /* 0x001fca0007f7e0ff */
[----:B------:R-:W-:-:S05]  /*b440*/  @!P0 IMAD.X R27, R32, 0x1, R27, P3 ;  /* 0x00000001201b8824 */ /* 0x000fca00018e061b */
[----:B------:R0:W-:Y:S01]  /*b450*/  @!P0 STG.E.U8 desc[UR20][R26.64+0x10], R175 ;  /* 0x000010af1a008986 */ /* 0x0001e2000c101114 */
[----:B------:R-:W-:-:S13]  /*b460*/  ISETP.LT.OR P0, PT, R30, 0x12, !P6 ;  /* 0x000000121e00780c */ /* 0x000fda0007701670 */
[----:B0-----:R-:W0:Y:S01]  /*b470*/  @!P0 LDC.64 R26, c[0x0][0x5c0] ;  /* 0x00017000ff1a8b82 */ /* 0x001e220000000a00 */
[----:B------:R-:W-:Y:S02]  /*b480*/  ISETP.LT.OR P4, PT, R30, 0x2, !P1 ;  /* 0x000000021e00780c */ /* 0x000fe40004f81670 */
[----:B0-----:R-:W-:-:S05]  /*b490*/  @!P0 IADD3 R26, P3, R24, R26, RZ ;  /* 0x0000001a181a8210 */ /* 0x001fca0007f7e0ff */
[----:B------:R-:W-:-:S05]  /*b4a0*/  @!P0 IMAD.X R27, R32, 0x1, R27, P3 ;  /* 0x00000001201b8824 */ /* 0x000fca00018e061b */
[----:B------:R0:W-:Y:S01]  /*b4b0*/  @!P0 STG.E.U8 desc[UR20][R26.64+0x11], R173 ;  /* 0x000011ad1a008986 */ /* 0x0001e2000c101114 */
[----:B------:R-:W-:-:S04]  /*b4c0*/  @!P4 IADD3 R111, P0, P3, R17, R24, R16 ;  /* 0x00000018116fc210 */ /* 0x000fc80007b1e010 */
[----:B------:R-:W-:Y:S02]  /*b4d0*/  @!P4 IADD3.X R112, R14, R32, R13, P0, P3 ;  /* 0x000000200e70c210 */ /* 0x000fe400007e640d */
[----:B------:R-:W-:Y:S02]  /*b4e0*/  ISETP.LT.OR P4, PT, R30, 0x9, !P1 ;  /* 0x000000091e00780c */ /* 0x000fe40004f81670 */
[----:B------:R-:W-:-:S11]  /*b4f0*/  LOP3.LUT P5, RZ, R25, 0x10, RZ, 0xc0, !PT ;  /* 0x0000001019ff7812 */ /* 0x000fd600078ac0ff */
[----:B------:R-:W-:-:S04]  /*b500*/  @!P4 IADD3 R109, P0, P3, R17, R24, R16 ;  /* 0x00000018116dc210 */ /* 0x000fc80007b1e010 */
[----:B------:R-:W-:Y:S02]  /*b510*/  @!P4 IADD3.X R110, R14, R32, R13, P0, P3 ;  /* 0x000000200e6ec210 */ /* 0x000fe400007e640d */
[----:B------:R-:W-:Y:S01]  /*b520*/  ISETP.LT.OR P4, PT, R30, 0xa, !P1 ;  /* 0x0000000a1e00780c */ /* 0x000fe20004f81670 */
[----:B0-----:R-:W-:-:S05]  /*b530*/  FMUL R26, R166, R10 ;  /* 0x0000000aa61a7220 */ /* 0x001fca0000400000 */
[----:B------:R-:W-:-:S07]  /*b540*/  F2FP.SATFINITE.E4M3.F32.PACK_AB_MERGE_C R26, RZ, R26, RZ ;  /* 0x0000001aff1a723e */ /* 0x000fce00048070ff */
[----:B------:R-:W-:Y:S01]  /*b550*/  @!P4 IADD3 R113, P0, P3, R17, R24, R16 ;  /* 0x000000181171c210 */ /* 0x000fe20007b1e010 */
[----:B------:R0:W-:Y:S01]  /*b560*/  @!P5 STG.E.U8 desc[UR20][R114.64+0x10], R26 ;  /* 0x0000101a7200d986 */ /* 0x0001e2000c101114 */
[----:B------:R-:W-:Y:S02]  /*b570*/  LOP3.LUT P2, RZ, R25, 0x20, RZ, 0xc0, !PT ;  /* 0x0000002019ff7812 */ /* 0x000fe4000784c0ff */
[----:B0-----:R-:W-:Y:S02]  /*b580*/  @!P4 IADD3.X R114, R14, R32, R13, P0, P3 ;  /* 0x000000200e72c210 */ /* 0x001fe400007e640d */
[----:B------:R-:W-:-:S09]  /*b590*/  ISETP.LT.OR P4, PT, R30, 0x11, !P1 ;  /* 0x000000111e00780c */ /* 0x000fd20004f81670 */
[----:B------:R0:W-:Y:S04]  /*b5a0*/  @!P2 STG.E.U8 desc[UR20][R116.64+0x11], R119 ;  /* 0x000011777400a986 */ /* 0x0001e8000c101114 */
[----:B------:R-:W-:-:S04]  /*b5b0*/  @!P4 IADD3 R115, P0, P3, R17, R24, R16 ;  /* 0x000000181173c210 */ /* 0x000fc80007b1e010 */
        /* <DEDUP_REMOVED lines=9> */
[----:B------:R-:W-:Y:S02]  /*b650*/  F2FP.SATFINITE.E4M3.F32.PACK_AB_MERGE_C R173, RZ, R156, RZ ;  /* 0x0000009cffad723e */ /* 0x000fe400048070ff */
[----:B0-----:R-:W-:-:S05]  /*b660*/  @!P0 IADD3 R26, P3, R24, R26, RZ ;  /* 0x0000001a181a8210 */ /* 0x001fca0007f7e0ff */
[----:B------:R-:W-:-:S05]  /*b670*/  @!P0 IMAD.X R27, R32, 0x1, R27, P3 ;  /* 0x00000001201b8824 */ /* 0x000fca00018e061b */
[----:B------:R0:W-:Y:S01]  /*b680*/  @!P0 STG.E.U8 desc[UR20][R26.64+0x19], R173 ;  /* 0x000019ad1a008986 */ /* 0x0001e2000c101114 */
[----:B------:R-:W-:-:S04]  /*b690*/  @!P4 IADD3 R119, P0, P3, R17, R24, R16 ;  /* 0x000000181177c210 */ /* 0x000fc80007b1e010 */
[----:B------:R-:W-:Y:S02]  /*b6a0*/  @!P4 IADD3.X R131, R14, R32, R13, P0, P3 ;  /* 0x000000200e83c210 */ /* 0x000fe400007e640d */
[----:B------:R-:W-:Y:S02]  /*b6b0*/  ISETP.LT.OR P4, PT, R30, 0x19, !P1 ;  /* 0x000000191e00780c */ /* 0x000fe40004f81670 */
[----:B------:R-:W-:Y:S02]  /*b6c0*/  LOP3.LUT P5, RZ, R25, 0x40, RZ, 0xc0, !PT ;  /* 0x0000004019ff7812 */ /* 0x000fe400078ac0ff */
[----:B------:R-:W-:Y:S01]  /*b6d0*/  LOP3.LUT P2, RZ, R33, 0x800, RZ, 0xc0, !PT ;  /* 0x0000080021ff7812 */ /* 0x000fe2000784c0ff */
[----:B0-----:R-:W-:Y:S01]  /*b6e0*/  FMUL R26, R149, R10 ;  /* 0x0000000a951a7220 */ /* 0x001fe20000400000 */
[----:B------:R-:W-:Y:S01]  /*b6f0*/  IMAD.MOV.U32 R200, RZ, RZ, R162 ;  /* 0x000000ffffc87224 */ /* 0x000fe200078e00a2 */
[----:B------:R-:W-:Y:S01]  /*b700*/  F2FP.SATFINITE.E4M3.F32.PACK_AB_MERGE_C R164, RZ, R147, RZ ;  /* 0x00000093ffa4723e */ /* 0x000fe200048070ff */
[----:B------:R-:W-:-:S02]  /*b710*/  IMAD.MOV.U32 R201, RZ, RZ, R163 ;  /* 0x000000ffffc97224 */ /* 0x000fc400078e00a3 */
[----:B------:R-:W-:Y:S01]  /*b720*/  F2FP.SATFINITE.E4M3.F32.PACK_AB_MERGE_C R26, RZ, R26, RZ ;  /* 0x0000001aff1a723e */ /* 0x000fe200048070ff */
[-C--:B------:R-:W-:Y:S01]  /*b730*/  FMUL R208, R208, R10.reuse ;  /* 0x0000000ad0d07220 */ /* 0x080fe20000400000 */
[----:B------:R-:W-:Y:S01]  /*b740*/  F2FP.SATFINITE.E4M3.F32.PACK_AB_MERGE_C R141, RZ, R141, RZ ;  /* 0x0000008dff8d723e */ /* 0x000fe200048070ff */
[----:B------:R-:W-:Y:S01]  /*b750*/  FMUL R207, R207, R10 ;  /* 0x0000000acfcf7220 */ /* 0x000fe20000400000 */
[----:B------:R-:W-:Y:S01]  /*b760*/  @!P4 IADD3 R117, P0, P3, R17, R24, R16 ;  /* 0x000000181175c210 */ /* 0x000fe20007b1e010 */
[-C--:B------:R-:W-:Y:S01]  /*b770*/  FMUL R205, R205, R10.reuse ;  /* 0x0000000acdcd7220 */ /* 0x080fe20000400000 */
[----:B------:R-:W-:Y:S01]  /*b780*/  F2FP.SATFINITE.E4M3.F32.PACK_AB_MERGE_C R173, RZ, R139, RZ ;  /* 0x0000008bffad723e */ /* 0x000fe200048070ff */
[----:B------:R-:W-:Y:S01]  /*b790*/  FMUL R202, R202, R10 ;  /* 0x0000000acaca7220 */ /* 0x000fe20000400000 */
[----:B------:R-:W-:Y:S01]  /*b7a0*/  @!P4 IADD3.X R118, R14, R32, R13, P0, P3 ;  /* 0x000000200e76c210 */ /* 0x000fe200007e640d */
[----:B------:R-:W-:Y:S01]  /*b7b0*/  FMUL R199, R199, R10 ;  /* 0x0000000ac7c77220 */ /* 0x000fe20000400000 */
[C---:B------:R-:W-:Y:S01]  /*b7c0*/  ISETP.LT.OR P4, PT, R30.reuse, 0x1a, !P1 ;  /* 0x0000001a1e00780c */ /* 0x040fe20004f81670 */
[----:B------:R-:W-:Y:S04]  /*b7d0*/  @!P5 STG.E.U8 desc[UR20][R200.64+0x18], R26 ;  /* 0x0000181ac800d986 */ /* 0x000fe8000c101114 */
[----:B------:R0:W-:Y:S01]  /*b7e0*/  @!P2 STG.E.U8 desc[UR20][R210.64+0x19], R164 ;  /* 0x000019a4d200a986 */ /* 0x0001e2000c101114 */
[----:B------:R-:W-:-:S02]  /*b7f0*/  ISETP.LT.OR P2, PT, R30, 0x21, !P1 ;  /* 0x000000211e00780c */ /* 0x000fc40004f41670 */
[----:B------:R-:W-:Y:S01]  /*b800*/  F2FP.SATFINITE.E4M3.F32.PACK_AB_MERGE_C R129, RZ, R129, RZ ;  /* 0x00000081ff81723e */ /* 0x000fe200048070ff */
[-C--:B------:R-:W-:Y:S01]  /*b810*/  FMUL R198, R198, R10.reuse ;  /* 0x0000000ac6c67220 */ /* 0x080fe20000400000 */
[----:B------:R-:W-:Y:S01]  /*b820*/  F2FP.SATFINITE.E4M3.F32.PACK_AB_MERGE_C R19, RZ, R19, RZ ;  /* 0x00000013ff13723e */ /* 0x000fe200048070ff */
[----:B------:R-:W-:Y:S01]  /*b830*/  FMUL R195, R195, R10 ;  /* 0x0000000ac3c37220 */ /* 0x000fe20000400000 */
[----:B------:R-:W-:Y:S01]  /*b840*/  LOP3.LUT R9, R9, 0xffffffef, RZ, 0xc0, !PT ;  /* 0xffffffef09097812 */ /* 0x000fe200078ec0ff */
[----:B------:R-:W3:Y:S01]  /*b850*/  LDL.LU.64 R162, [R1+0x30] ;  /* 0x0000300001a27983 */ /* 0x000ee20000300a00 */
[----:B------:R-:W-:Y:S02]  /*b860*/  @!P4 IADD3 R149, P0, P3, R17, R24, R16 ;  /* 0x000000181195c210 */ /* 0x000fe40007b1e010 */
[----:B------:R-:W-:Y:S02]  /*b870*/  ISETP.LT.OR P5, PT, R30, 0x22, !P1 ;  /* 0x000000221e00780c */ /* 0x000fe40004fa1670 */
[----:B------:R-:W-:-:S02]  /*b880*/  F2FP.SATFINITE.E4M3.F32.PACK_AB_MERGE_C R155, RZ, R155, RZ ;  /* 0x0000009bff9b723e */ /* 0x000fc400048070ff */
[----:B------:R-:W-:Y:S02]  /*b890*/  F2FP.SATFINITE.E4M3.F32.PACK_AB_MERGE_C R203, RZ, R203, RZ ;  /* 0x000000cbffcb723e */ /* 0x000fe400048070ff */
[----:B------:R-:W-:Y:S02]  /*b8a0*/  F2FP.SATFINITE.E4M3.F32.PACK_AB_MERGE_C R167, RZ, R167, RZ ;  /* 0x000000a7ffa7723e */ /* 0x000fe400048070ff */
[----:B------:R-:W-:Y:S02]  /*b8b0*/  F2FP.SATFINITE.E4M3.F32.PACK_AB_MERGE_C R169, RZ, R169, RZ ;  /* 0x000000a9ffa9723e */ /* 0x000fe400048070ff */
[----:B------:R-:W-:Y:S02]  /*b8c0*/  F2FP.SATFINITE.E4M3.F32.PACK_AB_MERGE_C R161, RZ, R161, RZ ;  /* 0x000000a1ffa1723e */ /* 0x000fe400048070ff */
[----:B------:R-:W-:Y:S02]  /*b8d0*/  F2FP.SATFINITE.E4M3.F32.PACK_AB_MERGE_C R185, RZ, R185, RZ ;  /* 0x000000b9ffb9723e */ /* 0x000fe400048070ff */
[----:B------:R-:W-:-:S02]  /*b8e0*/  F2FP.SATFINITE.E4M3.F32.PACK_AB_MERGE_C R187, RZ, R187, RZ ;  /* 0x000000bbffbb723e */ /* 0x000fc400048070ff */
[----:B------:R-:W-:Y:S02]  /*b8f0*/  F2FP.SATFINITE.E4M3.F32.PACK_AB_MERGE_C R197, RZ, R197, RZ ;  /* 0x000000c5ffc5723e */ /* 0x000fe400048070ff */
[----:B------:R-:W-:Y:S02]  /*b900*/  F2FP.SATFINITE.E4M3.F32.PACK_AB_MERGE_C R159, RZ, R159, RZ ;  /* 0x0000009fff9f723e */ /* 0x000fe400048070ff */
[----:B------:R-:W-:Y:S01]  /*b910*/  F2FP.SATFINITE.E4M3.F32.PACK_AB_MERGE_C R23, RZ, R23, RZ ;  /* 0x00000017ff17723e */ /* 0x000fe200048070ff */
[----:B------:R-:W-:Y:S01]  /*b920*/  FMUL R192, R192, R10 ;  /* 0x0000000ac0c07220 */ /* 0x000fe20000400000 */
[--C-:B------:R-:W-:Y:S01]  /*b930*/  @!P4 IADD3.X R156, R14, R32, R13.reuse, P0, P3 ;  /* 0x000000200e9cc210 */ /* 0x100fe200007e640d */
[----:B------:R-:W-:Y:S01]  /*b940*/  FMUL R189, R189, R10 ;  /* 0x0000000abdbd7220 */ /* 0x000fe20000400000 */
[----:B------:R-:W-:Y:S01]  /*b950*/  @!P2 IADD3 R147, P0, P3, R17, R24, R16 ;  /* 0x000000181193a210 */ /* 0x000fe20007b1e010 */
[-C--:B------:R-:W-:Y:S01]  /*b960*/  FMUL R188, R188, R10.reuse ;  /* 0x0000000abcbc7220 */ /* 0x080fe20000400000 */
[----:B0-----:R-:W-:Y:S01]  /*b970*/  P2R R164, PR, RZ, 0x2 ;  /* 0x00000002ffa47803 */ /* 0x001fe20000000000 */
[----:B------:R-:W-:Y:S01]  /*b980*/  FMUL R186, R186, R10 ;  /* 0x0000000ababa7220 */ /* 0x000fe20000400000 */
[----:B------:R-:W-:Y:S01]  /*b990*/  @!P2 IADD3.X R158, R14, R32, R13, P0, P3 ;  /* 0x000000200e9ea210 */ /* 0x000fe200007e640d */
[-C--:B------:R-:W-:Y:S01]  /*b9a0*/  FMUL R183, R183, R10.reuse ;  /* 0x0000000ab7b77220 */ /* 0x080fe20000400000 */
[----:B------:R-:W-:Y:S01]  /*b9b0*/  ISETP.LT.OR P0, PT, R30, 0x21, !P6 ;  /* 0x000000211e00780c */ /* 0x000fe20007701670 */
[----:B------:R-:W-:Y:S01]  /*b9c0*/  FMUL R180, R180, R10 ;  /* 0x0000000ab4b47220 */ /* 0x000fe20000400000 */
[----:B------:R-:W-:Y:S01]  /*b9d0*/  F2FP.SATFINITE.E4M3.F32.PACK_AB_MERGE_C R175, RZ, R124, RZ ;  /* 0x0000007cffaf723e */ /* 0x000fe200048070ff */
[-C--:B------:R-:W-:Y:S01]  /*b9e0*/  FMUL R179, R179, R10.reuse ;  /* 0x0000000ab3b37220 */ /* 0x080fe20000400000 */
[----:B------:R-:W-:Y:S01]  /*b9f0*/  F2FP.SATFINITE.E4M3.F32.PACK_AB_MERGE_C R207, RZ, R207, RZ ;  /* 0x000000cfffcf723e */ /* 0x000fe200048070ff */
[-C--:B------:R-:W-:Y:S01]  /*ba00*/  FMUL R177, R177, R10.reuse ;  /* 0x0000000ab1b17220 */ /* 0x080fe20000400000 */
[----:B------:R-:W-:Y:S01]  /*ba10*/  F2FP.SATFINITE.E4M3.F32.PACK_AB_MERGE_C R205, RZ, R205, RZ ;  /* 0x000000cdffcd723e */ /* 0x000fe200048070ff */
[-C--:B------:R-:W-:Y:S01]  /*ba20*/  FMUL R174, R174, R10.reuse ;  /* 0x0000000aaeae7220 */ /* 0x080fe20000400000 */
[----:B------:R-:W-:Y:S01]  /*ba30*/  F2FP.SATFINITE.E4M3.F32.PACK_AB_MERGE_C R199, RZ, R199, RZ ;  /* 0x000000c7ffc7723e */ /* 0x000fe200048070ff */
[-C--:B--2---:R-:W-:Y:S01]  /*ba40*/  FMUL R171, R171, R10.reuse ;  /* 0x0000000aabab7220 */ /* 0x084fe20000400000 */
[----:B------:R-:W-:Y:S01]  /*ba50*/  F2FP.SATFINITE.E4M3.F32.PACK_AB_MERGE_C R195, RZ, R195, RZ ;  /* 0x000000c3ffc3723e */ /* 0x000fe200048070ff */
[----:B------:R-:W-:Y:S01]  /*ba60*/  FMUL R170, R170, R10 ;  /* 0x0000000aaaaa7220 */ /* 0x000fe20000400000 */
[----:B------:R-:W2:Y:S01]  /*ba70*/  LDL.LU.64 R200, [R1] ;  /* 0x0000000001c87983 */ /* 0x000ea20000300a00 */
[----:B------:R-:W0:Y:S01]  /*ba80*/  @!P0 LDC.64 R26, c[0x0][0x5c0] ;  /* 0x00017000ff1a8b82 */ /* 0x000e220000000a00 */
[----:B------:R-:W-:-:S02]  /*ba90*/  LOP3.LUT P4, RZ, R33, 0x1000000, RZ, 0xc0, !PT ;  /* 0x0100000021ff7812 */ /* 0x000fc4000788c0ff */
[----:B------:R-:W-:Y:S01]  /*baa0*/  LOP3.LUT P2, RZ, R33, 0x2000000, RZ, 0xc0, !PT ;  /* 0x0200000021ff7812 */ /* 0x000fe2000784c0ff */
[----:B------:R-:W-:Y:S01]  /*bab0*/  FMUL R168, R168, R10 ;  /* 0x0000000aa8a87220 */ /* 0x000fe20000400000 */
[----:B------:R-:W-:Y:S01]  /*bac0*/  F2FP.SATFINITE.E4M3.F32.PACK_AB_MERGE_C R189, RZ, R189, RZ ;  /* 0x000000bdffbd723e */ /* 0x000fe200048070ff */
[----:B------:R-:W4:Y:S01]  /*bad0*/  LDL.LU.64 R210, [R1+0x8] ;  /* 0x0000080001d27983 */ /* 0x000f220000300a00 */
[----:B0-----:R-:W-:-:S05]  /*bae0*/  @!P0 IADD3 R26, P3, R24, R26, RZ ;  /* 0x0000001a181a8210 */ /* 0x001fca0007f7e0ff */
[----:B------:R-:W-:-:S05]  /*baf0*/  @!P0 IMAD.X R27, R32, 0x1, R27, P3 ;  /* 0x00000001201b8824 */ /* 0x000fca00018e061b */
[----:B------:R0:W-:Y:S01]  /*bb00*/  @!P0 STG.E.U8 desc[UR20][R26.64+0x20], R141 ;  /* 0x0000208d1a008986 */ /* 0x0001e2000c101114 */
[----:B------:R-:W-:-:S13]  /*bb10*/  ISETP.LT.OR P0, PT, R30, 0x22, !P6 ;  /* 0x000000221e00780c */ /* 0x000fda0007701670 */
[----:B0-----:R-:W0:Y:S02]  /*bb20*/  @!P0 LDC.64 R26, c[0x0][0x5c0] ;  /* 0x00017000ff1a8b82 */ /* 0x001e240000000a00 */
[----:B0-----:R-:W-:-:S05]  /*bb30*/  @!P0 IADD3 R26, P3, R24, R26, RZ ;  /* 0x0000001a181a8210 */ /* 0x001fca0007f7e0ff */
[----:B------:R-:W-:-:S05]  /*bb40*/  @!P0 IMAD.X R27, R32, 0x1, R27, P3 ;  /* 0x00000001201b8824 */ /* 0x000fca00018e061b */
[----:B------:R0:W-:Y:S01]  /*bb50*/  @!P0 STG.E.U8 desc[UR20][R26.64+0x21], R173 ;  /* 0x000021ad1a008986 */ /* 0x0001e2000c101114 */
[----:B------:R-:W-:-:S04]  /*bb60*/  @!P5 IADD3 R141, P0, P3, R17, R24, R16 ;  /* 0x00000018118dd210 */ /* 0x000fc80007b1e010 */
[----:B------:R-:W-:Y:S02]  /*bb70*/  @!P5 IADD3.X R139, R14, R32, R13, P0, P3 ;  /* 0x000000200e8bd210 */ /* 0x000fe400007e640d */
[C---:B------:R-:W-:Y:S01]  /*bb80*/  ISETP.LT.OR P5, PT, R30.reuse, 0x29, !P1 ;  /* 0x000000291e00780c */ /* 0x040fe20004fa1670 */
[----:B------:R1:W-:Y:S01]  /*bb90*/  @!P4 STG.E.U8 desc[UR20][R28.64+0x20], R129 ;  /* 0x000020811c00c986 */ /* 0x0003e2000c101114 */
[----:B------:R-:W-:-:S11]  /*bba0*/  ISETP.LT.OR P4, PT, R30, 0x2a, !P1 ;  /* 0x0000002a1e00780c */ /* 0x000fd60004f81670 */
[----:B0-----:R-:W-:-:S04]  /*bbb0*/  @!P5 IADD3 R27, P0, P3, R17, R24, R16 ;  /* 0x00000018111bd210 */ /* 0x001fc80007b1e010 */
[----:B------:R-:W-:Y:S02]  /*bbc0*/  @!P5 IADD3.X R26, R14, R32, R13, P0, P3 ;  /* 0x000000200e1ad210 */ /* 0x000fe400007e640d */
[----:B-1----:R-:W-:-:S04]  /*bbd0*/  @!P4 IADD3 R29, P0, P3, R17, R24, R16 ;  /* 0x00000018111dc210 */ /* 0x002fc80007b1e010 */
[----:B------:R-:W-:Y:S02]  /*bbe0*/  @!P4 IADD3.X R28, R14, R32, R13, P0, P3 ;  /* 0x000000200e1cc210 */ /* 0x000fe400007e640d */
[----:B------:R-:W-:Y:S02]  /*bbf0*/  ISETP.LT.OR P0, PT, R30, 0x31, !P1 ;  /* 0x000000311e00780c */ /* 0x000fe40004f01670 */
[----:B------:R-:W-:-:S05]  /*bc00*/  F2FP.SATFINITE.E4M3.F32.PACK_AB_MERGE_C R173, RZ, R138, RZ ;  /* 0x0000008affad723e */ /* 0x000fca00048070ff */
[----:B------:R0:W-:Y:S06]  /*bc10*/  @!P2 STG.E.U8 desc[UR20][R6.64+0x21], R173 ;  /* 0x000021ad0600a986 */ /* 0x0001ec000c101114 */
[----:B------:R-:W-:-:S04]  /*bc20*/  @!P0 IADD3 R138, P2, P3, R17, R24, R16 ;  /* 0x00000018118a8210 */ /* 0x000fc80007b5e010 */
[----:B------:R-:W-:Y:S02]  /*bc30*/  @!P0 IADD3.X R129, R14, R32, R13, P2, P3 ;  /* 0x000000200e818210 */ /* 0x000fe400017e640d */
[----:B------:R-:W-:-:S13]  /*bc40*/  ISETP.LT.OR P3, PT, R30, 0x29, !P6 ;  /* 0x000000291e00780c */ /* 0x000fda0007761670 */
[----:B0-----:R-:W0:Y:S02]  /*bc50*/  @!P3 LDC.64 R6, c[0x0][0x5c0] ;  /* 0x00017000ff06bb82 */ /* 0x001e240000000a00 */
[----:B0-----:R-:W-:-:S05]  /*bc60*/  @!P3 IADD3 R6, P2, R24, R6, RZ ;  /* 0x000000061806b210 */ /* 0x001fca0007f5e0ff */
[----:B------:R-:W-:-:S05]  /*bc70*/  @!P3 IMAD.X R7, R32, 0x1, R7, P2 ;  /* 0x000000012007b824 */ /* 0x000fca00010e0607 */
[----:B------:R0:W-:Y:S01]  /*bc80*/  @!P3 STG.E.U8 desc[UR20][R6.64+0x28], R19 ;  /* 0x000028130600b986 */ /* 0x0001e2000c101114 */
[----:B------:R-:W-:Y:S02]  /*bc90*/  ISETP.LT.OR P3, PT, R30, 0x2a, !P6 ;  /* 0x0000002a1e00780c */ /* 0x000fe40007761670 */
[----:B------:R-:W-:Y:S02]  /*bca0*/  @P5 LOP3.LUT R9, R9, 0x10, RZ, 0xfc, !PT ;  /* 0x0000001009095812 */ /* 0x000fe400078efcff */
[----:B------:R-:W-:-:S09]  /*bcb0*/  LOP3.LUT P5, RZ, R33, 0x80000000, RZ, 0xc0, !PT ;  /* 0x8000000021ff7812 */ /* 0x000fd200078ac0ff */
[----:B0-----:R-:W0:Y:S01]  /*bcc0*/  @!P3 LDC.64 R6, c[0x0][0x5c0] ;  /* 0x00017000ff06bb82 */ /* 0x001e220000000a00 */
[----:B------:R-:W-:-:S04]  /*bcd0*/  LOP3.LUT R9, R9, 0xffffffdf, RZ, 0xc0, !PT ;  /* 0xffffffdf09097812 */ /* 0x000fc800078ec0ff */
[----:B------:R-:W-:-:S04]  /*bce0*/  @P4 LOP3.LUT R9, R9, 0x20, RZ, 0xfc, !PT ;  /* 0x0000002009094812 */ /* 0x000fc800078efcff */
[----:B------:R-:W-:-:S04]  /*bcf0*/  LOP3.LUT R9, R9, 0xfffffdff, RZ, 0xc0, !PT ;  /* 0xfffffdff09097812 */ /* 0x000fc800078ec0ff */
[----:B------:R-:W-:-:S04]  /*bd00*/  @P5 LOP3.LUT R9, R9, 0x200, RZ, 0xfc, !PT ;  /* 0x0000020009095812 */ /* 0x000fc800078efcff */
[----:B------:R-:W-:Y:S02]  /*bd10*/  LOP3.LUT R9, R9, 0xffffff7f, RZ, 0xc0, !PT ;  /* 0xffffff7f09097812 */ /* 0x000fe400078ec0ff */
[----:B------:R-:W-:Y:S02]  /*bd20*/  F2FP.SATFINITE.E4M3.F32.PACK_AB_MERGE_C R173, RZ, R126, RZ ;  /* 0x0000007effad723e */ /* 0x000fe400048070ff */
[----:B0-----:R-:W-:Y:S02]  /*bd30*/  @!P3 IADD3 R6, P2, R24, R6, RZ ;  /* 0x000000061806b210 */ /* 0x001fe40007f5e0ff */
[----:B------:R-:W-:-:S03]  /*bd40*/  @P0 LOP3.LUT R9, R9, 0x80, RZ, 0xfc, !PT ;  /* 0x0000008009090812 */ /* 0x000fc600078efcff */
[----:B------:R-:W-:Y:S01]  /*bd50*/  @!P3 IMAD.X R7, R32, 0x1, R7, P2 ;  /* 0x000000012007b824 */ /* 0x000fe200010e0607 */
[----:B------:R-:W-:-:S04]  /*bd60*/  LOP3.LUT P0, RZ, R9, 0x4, RZ, 0xc0, !PT ;  /* 0x0000000409ff7812 */ /* 0x000fc8000780c0ff */
[----:B------:R0:W-:Y:S02]  /*bd70*/  @!P3 STG.E.U8 desc[UR20][R6.64+0x29], R173 ;  /* 0x000029ad0600b986 */ /* 0x0001e4000c101114 */
[----:B0-----:R-:W-:-:S05]  /*bd80*/  FMUL R6, R196, R10 ;  /* 0x0000000ac4067220 */ /* 0x001fca0000400000 */
[----:B------:R-:W-:-:S05]  /*bd90*/  F2FP.SATFINITE.E4M3.F32.PACK_AB_MERGE_C R6, RZ, R6, RZ ;  /* 0x00000006ff06723e */ /* 0x000fca00048070ff */
[----:B------:R0:W-:Y:S01]  /*bda0*/  @!P0 STG.E.U8 desc[UR20][R34.64+0x28], R6 ;  /* 0x0000280622008986 */ /* 0x0001e2000c101114 */
[C---:B------:R-:W-:Y:S02]  /*bdb0*/  ISETP.LT.OR P0, PT, R30.reuse, 0x31, !P6 ;  /* 0x000000311e00780c */ /* 0x040fe40007701670 */
[----:B------:R-:W-:-:S11]  /*bdc0*/  ISETP.LT.OR P3, PT, R30, 0x32, !P1 ;  /* 0x000000321e00780c */ /* 0x000fd60004f61670 */
[----:B0-----:R-:W0:Y:S02]  /*bdd0*/  @!P0 LDC.64 R6, c[0x0][0x5c0] ;  /* 0x00017000ff068b82 */ /* 0x001e240000000a00 */
[----:B------:R-:W-:-:S04]  /*bde0*/  @!P3 IADD3 R126, P1, P5, R17, R24, R16 ;  /* 0x00000018117eb210 */ /* 0x000fc80007d3e010 */
[----:B------:R-:W-:Y:S02]  /*bdf0*/  @!P3 IADD3.X R19, R14, R32, R13, P1, P5 ;  /* 0x000000200e13b210 */ /* 0x000fe40000fea40d */
[----:B------:R-:W-:Y:S02]  /*be00*/  LOP3.LUT P5, RZ, R9, 0x200, RZ, 0xc0, !PT ;  /* 0x0000020009ff7812 */ /* 0x000fe400078ac0ff */
[----:B------:R-:W-:Y:S02]  /*be10*/  F2FP.SATFINITE.E4M3.F32.PACK_AB_MERGE_C R173, RZ, R122, RZ ;  /* 0x0000007affad723e */ /* 0x000fe400048070ff */
[----:B0-----:R-:W-:-:S09]  /*be20*/  @!P0 IADD3 R6, P1, R24, R6, RZ ;  /* 0x0000000618068210 */ /* 0x001fd20007f3e0ff */
[----:B------:R-:W-:Y:S01]  /*be30*/  @!P5 STG.E.U8 desc[UR20][R36.64+0x29], R175 ;  /* 0x000029af2400d986 */ /* 0x000fe2000c101114 */
[----:B------:R-:W-:-:S05]  /*be40*/  @!P0 IMAD.X R7, R32, 0x1, R7, P1 ;  /* 0x0000000120078824 */ /* 0x000fca00008e0607 */
[----:B------:R0:W-:Y:S01]  /*be50*/  @!P0 STG.E.U8 desc[UR20][R6.64+0x30], R173 ;  /* 0x000030ad06008986 */ /* 0x0001e2000c101114 */
[----:B------:R-:W-:-:S13]  /*be60*/  ISETP.LT.OR P0, PT, R30, 0x32, !P6 ;  /* 0x000000321e00780c */ /* 0x000fda0007701670 */
[----:B0-----:R-:W0:Y:S01]  /*be70*/  @!P0 LDC.64 R6, c[0x0][0x5c0] ;  /* 0x00017000ff068b82 */ /* 0x001e220000000a00 */
[----:B------:R-:W-:Y:S02]  /*be80*/  F2FP.SATFINITE.E4M3.F32.PACK_AB_MERGE_C R35, RZ, R136, RZ ;  /* 0x00000088ff23723e */ /* 0x000fe400048070ff */
[----:B0-----:R-:W-:-:S05]  /*be90*/  @!P0 IADD3 R6, P1, R24, R6, RZ ;  /* 0x0000000618068210 */ /* 0x001fca0007f3e0ff */
[----:B------:R-:W-:-:S05]  /*bea0*/  @!P0 IMAD.X R7, R32, 0x1, R7, P1 ;  /* 0x0000000120078824 */ /* 0x000fca00008e0607 */
[----:B------:R0:W-:Y:S01]  /*beb0*/  @!P0 STG.E.U8 desc[UR20][R6.64+0x31], R35 ;  /* 0x0000312306008986 */ /* 0x0001e2000c101114 */
[----:B------:R-:W-:-:S13]  /*bec0*/  ISETP.LT.OR P0, PT, R30, 0x39, !P6 ;  /* 0x000000391e00780c */ /* 0x000fda0007701670 */
[----:B0-----:R-:W0:Y:S01]  /*bed0*/  @!P0 LDC.64 R6, c[0x0][0x5c0] ;  /* 0x00017000ff068b82 */ /* 0x001e220000000a00 */
[----:B------:R-:W-:Y:S02]  /*bee0*/  LOP3.LUT P2, RZ, R9, 0x2, RZ, 0xc0, !PT ;  /* 0x0000000209ff7812 */ /* 0x000fe4000784c0ff */
[----:B------:R-:W-:Y:S02]  /*bef0*/  LOP3.LUT P4, RZ, R33, 0x40000000, RZ, 0xc0, !PT ;  /* 0x4000000021ff7812 */ /* 0x000fe4000788c0ff */
[----:B------:R-:W-:Y:S02]  /*bf00*/  ISETP.LT.OR P6, PT, R30, 0x3a, !P6 ;  /* 0x0000003a1e00780c */ /* 0x000fe400077c1670 */
[----:B------:R-:W-:Y:S02]  /*bf10*/  F2FP.SATFINITE.E4M3.F32.PACK_AB_MERGE_C R37, RZ, R172, RZ ;  /* 0x000000acff25723e */ /* 0x000fe400048070ff */
[----:B------:R-:W-:-:S05]  /*bf20*/  F2FP.SATFINITE.E4M3.F32.PACK_AB_MERGE_C R35, RZ, R182, RZ ;  /* 0x000000b6ff23723e */ /* 0x000fca00048070ff */
[----:B------:R-:W-:Y:S01]  /*bf30*/  @!P2 STG.E.U8 desc[UR20][R38.64+0x30], R155 ;  /* 0x0000309b2600a986 */ /* 0x000fe2000c101114 */
[----:B0-----:R-:W-:-:S03]  /*bf40*/  @!P0 IADD3 R6, P1, R24, R6, RZ ;  /* 0x0000000618068210 */ /* 0x001fc60007f3e0ff */
[----:B------:R-:W-:Y:S02]  /*bf50*/  @!P4 STG.E.U8 desc[UR20][R40.64+0x31], R37 ;  /* 0x000031252800c986 */ /* 0x000fe4000c101114 */
[----:B------:R-:W-:-:S05]  /*bf60*/  @!P0 IMAD.X R7, R32, 0x1, R7, P1 ;  /* 0x0000000120078824 */ /* 0x000fca00008e0607 */
[----:B------:R0:W-:Y:S02]  /*bf70*/  @!P0 STG.E.U8 desc[UR20][R6.64+0x38], R35 ;  /* 0x0000382306008986 */ /* 0x0001e4000c101114 */
[----:B0-----:R-:W0:Y:S01]  /*bf80*/  @!P6 LDC.64 R6, c[0x0][0x5c0] ;  /* 0x00017000ff06eb82 */ /* 0x001e220000000a00 */
[----:B------:R-:W-:Y:S02]  /*bf90*/  LOP3.LUT P4, RZ, R25, 0x8000000, RZ, 0xc0, !PT ;  /* 0x0800000019ff7812 */ /* 0x000fe4000788c0ff */
[----:B------:R-:W-:Y:S02]  /*bfa0*/  F2FP.SATFINITE.E4M3.F32.PACK_AB_MERGE_C R37, RZ, R142, RZ ;  /* 0x0000008eff25723e */ /* 0x000fe400048070ff */
[----:B0-----:R-:W-:-:S05]  /*bfb0*/  @!P6 IADD3 R6, P0, R24, R6, RZ ;  /* 0x000000061806e210 */ /* 0x001fca0007f1e0ff */
[----:B------:R-:W-:-:S05]  /*bfc0*/  @!P6 IMAD.X R7, R32, 0x1, R7, P0 ;  /* 0x000000012007e824 */ /* 0x000fca00000e0607 */
[----:B------:R0:W-:Y:S01]  /*bfd0*/  @!P6 STG.E.U8 desc[UR20][R6.64+0x39], R37 ;  /* 0x000039250600e986 */ /* 0x0001e2000c101114 */
[----:B------:R-:W-:Y:S01]  /*bfe0*/  LOP3.LUT P5, RZ, R9, 0x1, RZ, 0xc0, !PT ;  /* 0x0000000109ff7812 */ /* 0x000fe200078ac0ff */
[----:B0-----:R-:W0:Y:S01]  /*bff0*/  @!P4 LDC.64 R6, c[0x0][0x5c0] ;  /* 0x00017000ff06cb82 */ /* 0x001e220000000a00 */
[C---:B------:R-:W-:Y:S02]  /*c000*/  LOP3.LUT P6, RZ, R33.reuse, 0x20000000, RZ, 0xc0, !PT ;  /* 0x2000000021ff7812 */ /* 0x040fe400078cc0ff */
[C---:B------:R-:W-:Y:S02]  /*c010*/  LOP3.LUT P1, RZ, R33.reuse, 0x4000000, RZ, 0xc0, !PT ;  /* 0x0400000021ff7812 */ /* 0x040fe4000782c0ff */
[----:B------:R-:W-:Y:S02]  /*c020*/  F2FP.SATFINITE.E4M3.F32.PACK_AB_MERGE_C R39, RZ, R184, RZ ;  /* 0x000000b8ff27723e */ /* 0x000fe400048070ff */
[----:B------:R-:W-:Y:S02]  /*c030*/  P2R R166, PR, RZ, 0x8 ;  /* 0x00000008ffa67803 */ /* 0x000fe40000000000 */
[----:B------:R-:W-:-:S02]  /*c040*/  LOP3.LUT P2, RZ, R33, 0x10000000, RZ, 0xc0, !PT ;  /* 0x1000000021ff7812 */ /* 0x000fc4000784c0ff */
[----:B------:R-:W-:Y:S01]  /*c050*/  LOP3.LUT P3, RZ, R33, 0x8000000, RZ, 0xc0, !PT ;  /* 0x0800000021ff7812 */ /* 0x000fe2000786c0ff */
[----:B------:R-:W-:Y:S01]  /*c060*/  @!P5 STG.E.U8 desc[UR20][R42.64+0x38], R39 ;  /* 0x000038272a00d986 */ /* 0x000fe2000c101114 */
[----:B------:R-:W-:Y:S02]  /*c070*/  P2R R34, PR, RZ, 0x2 ;  /* 0x00000002ff227803 */ /* 0x000fe40000000000 */
[----:B------:R-:W-:Y:S01]  /*c080*/  LOP3.LUT P1, RZ, R25, 0x4000000, RZ, 0xc0, !PT ;  /* 0x0400000019ff7812 */ /* 0x000fe2000782c0ff */
[----:B------:R-:W-:Y:S01]  /*c090*/  @!P6 STG.E.U8 desc[UR20][R44.64+0x39], R203 ;  /* 0x000039cb2c00e986 */ /* 0x000fe2000c101114 */
[----:B------:R-:W-:Y:S02]  /*c0a0*/  F2FP.SATFINITE.E4M3.F32.PACK_AB_MERGE_C R35, RZ, R204, RZ ;  /* 0x000000ccff23723e */ /* 0x000fe400048070ff */
[----:B------:R-:W-:Y:S02]  /*c0b0*/  F2FP.SATFINITE.E4M3.F32.PACK_AB_MERGE_C R37, RZ, R178, RZ ;  /* 0x000000b2ff25723e */ /* 0x000fe400048070ff */
[----:B0-----:R-:W-:Y:S01]  /*c0c0*/  @!P4 IADD3 R6, P6, R90, R6, RZ ;  /* 0x000000065a06c210 */ /* 0x001fe20007fde0ff */
[----:B------:R-:W-:Y:S04]  /*c0d0*/  @!P2 STG.E.U8 desc[UR20][R46.64], R167 ;  /* 0x000000a72e00a986 */ /* 0x000fe8000c101114 */
[----:B------:R-:W-:Y:S01]  /*c0e0*/  @!P4 IMAD.X R7, R91, 0x1, R7, P6 ;  /* 0x000000015b07c824 */ /* 0x000fe200030e0607 */
[----:B------:R-:W-:Y:S04]  /*c0f0*/  @!P3 STG.E.U8 desc[UR20][R48.64+0x1], R35 ;  /* 0x000001233000b986 */ /* 0x000fe8000c101114 */
[----:B------:R0:W-:Y:S02]  /*c100*/  @!P4 STG.E.U8 desc[UR20][R6.64], R37 ;  /* 0x000000250600c986 */ /* 0x0001e4000c101114 */
[----:B0-----:R-:W0:Y:S01]  /*c110*/  @!P1 LDC.64 R6, c[0x0][0x5c0] ;  /* 0x00017000ff069b82 */ /* 0x001e220000000a00 */
[----:B------:R-:W-:-:S02]  /*c120*/  LOP3.LUT P5, RZ, R25, 0x2000000, RZ, 0xc0, !PT ;  /* 0x0200000019ff7812 */ /* 0x000fc400078ac0ff */
[----:B------:R-:W-:Y:S02]  /*c130*/  F2FP.SATFINITE.E4M3.F32.PACK_AB_MERGE_C R35, RZ, R134, RZ ;  /* 0x00000086ff23723e */ /* 0x000fe400048070ff */
[----:B0-----:R-:W-:-:S05]  /*c140*/  @!P1 IADD3 R6, P6, R88, R6, RZ ;  /* 0x0000000658069210 */ /* 0x001fca0007fde0ff */
[----:B------:R-:W-:Y:S01]  /*c150*/  @!P1 IMAD.X R7, R89, 0x1, R7, P6 ;  /* 0x0000000159079824 */ /* 0x000fe200030e0607 */
[----:B------:R-:W-:-:S13]  /*c160*/  LOP3.LUT P6, RZ, R25, 0x4000000, RZ, 0xc0, !PT ;  /* 0x0400000019ff7812 */ /* 0x000fda00078cc0ff */
[----:B------:R0:W-:Y:S02]  /*c170*/  @!P6 STG.E.U8 desc[UR20][R6.64+0x1], R35 ;  /* 0x000001230600e986 */ /* 0x0001e4000c101114 */
[----:B0-----:R-:W0:Y:S01]  /*c180*/  @!P5 LDC.64 R6, c[0x0][0x5c0] ;  /* 0x00017000ff06db82 */ /* 0x001e220000000a00 */
[----:B------:R-:W-:Y:S02]  /*c190*/  ISETP.NE.AND P1, PT, R34, RZ, PT ;  /* 0x000000ff2200720c */ /* 0x000fe40003f25270 */
[----:B------:R-:W-:Y:S02]  /*c1a0*/  LOP3.LUT P0, RZ, R33, 0x800000, RZ, 0xc0, !PT ;  /* 0x0080000021ff7812 */ /* 0x000fe4000780c0ff */
[----:B------:R-:W-:Y:S02]  /*c1b0*/  LOP3.LUT P2, RZ, R25, 0x1000000, RZ, 0xc0, !PT ;  /* 0x0100000019ff7812 */ /* 0x000fe4000784c0ff */
        /* <DEDUP_REMOVED lines=13> */
[C---:B------:R-:W-:Y:S01]  /*c290*/  LOP3.LUT P6, RZ, R33.reuse, 0x400000, RZ, 0xc0, !PT ;  /* 0x0040000021ff7812 */ /* 0x040fe200078cc0ff */
[----:B0-----:R-:W0:Y:S01]  /*c2a0*/  @!P4 LDC.64 R6, c[0x0][0x5c0] ;  /* 0x00017000ff06cb82 */ /* 0x001e220000000a00 */
[----:B------:R-:W-:Y:S02]  /*c2b0*/  F2FP.SATFINITE.E4M3.F32.PACK_AB_MERGE_C R39, RZ, R152, RZ ;  /* 0x00000098ff27723e */ /* 0x000fe400048070ff */
[----:B------:R-:W-:Y:S02]  /*c2c0*/  LOP3.LUT P3, RZ, R33, 0x200000, RZ, 0xc0, !PT ;  /* 0x0020000021ff7812 */ /* 0x000fe4000786c0ff */
[----:B------:R-:W-:-:S07]  /*c2d0*/  LOP3.LUT P1, RZ, R25, 0x400000, RZ, 0xc0, !PT ;  /* 0x0040000019ff7812 */ /* 0x000fce000782c0ff */
[----:B------:R-:W-:Y:S01]  /*c2e0*/  @!P6 STG.E.U8 desc[UR20][R54.64+0x10], R39 ;  /* 0x000010273600e986 */ /* 0x000fe2000c101114 */
[----:B------:R-:W-:Y:S02]  /*c2f0*/  F2FP.SATFINITE.E4M3.F32.PACK_AB_MERGE_C R35, RZ, R176, RZ ;  /* 0x000000b0ff23723e */ /* 0x000fe400048070ff */
[----:B0-----:R-:W-:Y:S01]  /*c300*/  @!P4 IADD3 R6, P6, R82, R6, RZ ;  /* 0x000000065206c210 */ /* 0x001fe20007fde0ff */
[----:B------:R-:W-:Y:S04]  /*c310*/  @!P3 STG.E.U8 desc[UR20][R56.64+0x11], R161 ;  /* 0x000011a13800b986 */ /* 0x000fe8000c101114 */
[----:B------:R-:W-:-:S05]  /*c320*/  @!P4 IMAD.X R7, R83, 0x1, R7, P6 ;  /* 0x000000015307c824 */ /* 0x000fca00030e0607 */
[----:B------:R0:W-:Y:S02]  /*c330*/  @!P4 STG.E.U8 desc[UR20][R6.64+0x10], R35 ;  /* 0x000010230600c986 */ /* 0x0001e4000c101114 */
[----:B0-----:R-:W0:Y:S01]  /*c340*/  @!P1 LDC.64 R6, c[0x0][0x5c0] ;  /* 0x00017000ff069b82 */ /* 0x001e220000000a00 */
[----:B------:R-:W-:Y:S02]  /*c350*/  LOP3.LUT P2, RZ, R9, 0x100, RZ, 0xc0, !PT ;  /* 0x0000010009ff7812 */ /* 0x000fe4000784c0ff */
[----:B0-----:R-:W-:-:S05]  /*c360*/  @!P1 IADD3 R6, P6, R81, R6, RZ ;  /* 0x0000000651069210 */ /* 0x001fca0007fde0ff */
[----:B------:R-:W-:-:S05]  /*c370*/  @!P1 IMAD.X R7, R78, 0x1, R7, P6 ;  /* 0x000000014e079824 */ /* 0x000fca00030e0607 */
[----:B------:R0:W-:Y:S02]  /*c380*/  @!P1 STG.E.U8 desc[UR20][R6.64+0x11], R185 ;  /* 0x000011b906009986 */ /* 0x0001e4000c101114 */
[----:B0-----:R-:W0:Y:S01]  /*c390*/  @!P2 LDC.64 R6, c[0x0][0x5c0] ;  /* 0x00017000ff06ab82 */ /* 0x001e220000000a00 */
[C---:B------:R-:W-:Y:S02]  /*c3a0*/  LOP3.LUT P4, RZ, R33.reuse, 0x40000, RZ, 0xc0, !PT ;  /* 0x0004000021ff7812 */ /* 0x040fe4000788c0ff */
[C---:B------:R-:W-:Y:S02]  /*c3b0*/  LOP3.LUT P0, RZ, R33.reuse, 0x100000, RZ, 0xc0, !PT ;  /* 0x0010000021ff7812 */ /* 0x040fe4000780c0ff */
[----:B------:R-:W-:Y:S02]  /*c3c0*/  LOP3.LUT P5, RZ, R33, 0x80000, RZ, 0xc0, !PT ;  /* 0x0008000021ff7812 */ /* 0x000fe400078ac0ff */
[----:B------:R-:W-:Y:S02]  /*c3d0*/  P2R R34, PR, RZ, 0x10 ;  /* 0x00000010ff227803 */ /* 0x000fe40000000000 */
[----:B------:R-:W-:-:S02]  /*c3e0*/  LOP3.LUT P4, RZ, R25, 0x100000, RZ, 0xc0, !PT ;  /* 0x0010000019ff7812 */ /* 0x000fc4000788c0ff */
        /* <DEDUP_REMOVED lines=10> */
[----:B------:R-:W-:Y:S01]  /*c490*/  @!P4 IMAD.X R7, R76, 0x1, R7, P6 ;  /* 0x000000014c07c824 */ /* 0x000fe200030e0607 */
[----:B------:R-:W-:-:S13]  /*c4a0*/  LOP3.LUT P6, RZ, R25, 0x100000, RZ, 0xc0, !PT ;  /* 0x0010000019ff7812 */ /* 0x000fda00078cc0ff */
[----:B------:R0:W-:Y:S02]  /*c4b0*/  @!P6 STG.E.U8 desc[UR20][R6.64+0x19], R37 ;  /* 0x000019250600e986 */ /* 0x0001e4000c101114 */
[----:B0-----:R-:W0:Y:S01]  /*c4c0*/  @!P1 LDC.64 R6, c[0x0][0x5c0] ;  /* 0x00017000ff069b82 */ /* 0x001e220000000a00 */
[C---:B------:R-:W-:Y:S02]  /*c4d0*/  LOP3.LUT P0, RZ, R33.reuse, 0x10000, RZ, 0xc0, !PT ;  /* 0x0001000021ff7812 */ /* 0x040fe4000780c0ff */
[----:B------:R-:W-:Y:S02]  /*c4e0*/  ISETP.NE.AND P4, PT, R34, RZ, PT ;  /* 0x000000ff2200720c */ /* 0x000fe40003f85270 */
        /* <DEDUP_REMOVED lines=20> */
[----:B------:R-:W-:-:S07]  /*c630*/  F2FP.SATFINITE.E4M3.F32.PACK_AB_MERGE_C R23, RZ, R202, RZ ;  /* 0x000000caff17723e */ /* 0x000fce00048070ff */
[----:B------:R-:W-:Y:S01]  /*c640*/  @!P0 STG.E.U8 desc[UR20][R66.64+0x28], R207 ;  /* 0x000028cf42008986 */ /* 0x000fe2000c101114 */
[----:B0-----:R-:W-:-:S03]  /*c650*/  @!P5 IADD3 R6, P6, R98, R6, RZ ;  /* 0x000000066206d210 */ /* 0x001fc60007fde0ff */
[----:B------:R-:W-:Y:S02]  /*c660*/  @!P2 STG.E.U8 desc[UR20][R68.64+0x29], R205 ;  /* 0x000029cd4400a986 */ /* 0x000fe4000c101114 */
[----:B------:R-:W-:-:S05]  /*c670*/  @!P5 IMAD.X R7, R99, 0x1, R7, P6 ;  /* 0x000000016307d824 */ /* 0x000fca00030e0607 */
[----:B------:R0:W-:Y:S01]  /*c680*/  @!P5 STG.E.U8 desc[UR20][R6.64+0x28], R23 ;  /* 0x000028170600d986 */ /* 0x0001e2000c101114 */
[----:B------:R-:W-:Y:S01]  /*c690*/  LOP3.LUT P1, RZ, R25, 0x8000, RZ, 0xc0, !PT ;  /* 0x0000800019ff7812 */ /* 0x000fe2000782c0ff */
[----:B0-----:R-:W0:-:S12]  /*c6a0*/  @!P4 LDC.64 R6, c[0x0][0x5c0] ;  /* 0x00017000ff06cb82 */ /* 0x001e180000000a00 */
[----:B------:R-:W1:Y:S01]  /*c6b0*/  @!P1 LDC.64 R34, c[0x0][0x5c0] ;  /* 0x00017000ff229b82 */ /* 0x000e620000000a00 */
[----:B------:R-:W-:Y:S02]  /*c6c0*/  LOP3.LUT P3, RZ, R33, 0x4000, RZ, 0xc0, !PT ;  /* 0x0000400021ff7812 */ /* 0x000fe4000786c0ff */
[----:B------:R-:W-:Y:S02]  /*c6d0*/  LOP3.LUT P0, RZ, R25, 0x4000, RZ, 0xc0, !PT ;  /* 0x0000400019ff7812 */ /* 0x000fe4000780c0ff */
[----:B0-----:R-:W-:-:S05]  /*c6e0*/  @!P4 IADD3 R6, P6, R96, R6, RZ ;  /* 0x000000066006c210 */ /* 0x001fca0007fde0ff */
[----:B------:R-:W-:Y:S01]  /*c6f0*/  @!P4 IMAD.X R7, R97, 0x1, R7, P6 ;  /* 0x000000016107c824 */ /* 0x000fe200030e0607 */
[----:B------:R-:W-:Y:S02]  /*c700*/  LOP3.LUT P6, RZ, R33, 0x2000, RZ, 0xc0, !PT ;  /* 0x0000200021ff7812 */ /* 0x000fe400078cc0ff */
[C---:B------:R-:W-:Y:S02]  /*c710*/  LOP3.LUT P5, RZ, R25.reuse, 0x2000, RZ, 0xc0, !PT ;  /* 0x0000200019ff7812 */ /* 0x040fe400078ac0ff */
[----:B------:R0:W-:Y:S01]  /*c720*/  @!P4 STG.E.U8 desc[UR20][R6.64+0x29], R199 ;  /* 0x000029c70600c986 */ /* 0x0001e2000c101114 */
[----:B------:R-:W-:Y:S02]  /*c730*/  LOP3.LUT P4, RZ, R25, 0x4, RZ, 0xc0, !PT ;  /* 0x0000000419ff7812 */ /* 0x000fe4000788c0ff */
[----:B------:R-:W-:-:S05]  /*c740*/  F2FP.SATFINITE.E4M3.F32.PACK_AB_MERGE_C R25, RZ, R198, RZ ;  /* 0x000000c6ff19723e */ /* 0x000fca00048070ff */
[----:B------:R-:W-:Y:S04]  /*c750*/  @!P3 STG.E.U8 desc[UR20][R70.64+0x30], R25 ;  /* 0x000030194600b986 */ /* 0x000fe8000c101114 */
[----:B------:R-:W-:Y:S01]  /*c760*/  @!P6 STG.E.U8 desc[UR20][R72.64+0x31], R195 ;  /* 0x000031c34800e986 */ /* 0x000fe2000c101114 */
[----:B-1----:R-:W-:-:S05]  /*c770*/  @!P1 IADD3 R100, P6, R100, R34, RZ ;  /* 0x0000002264649210 */ /* 0x002fca0007fde0ff */
[----:B------:R-:W-:Y:S02]  /*c780*/  @!P1 IMAD.X R101, R101, 0x1, R35, P6 ;  /* 0x0000000165659824 */ /* 0x000fe400030e0623 */
[----:B------:R-:W1:Y:S01]  /*c790*/  @!P0 LDC.64 R34, c[0x0][0x5c0] ;  /* 0x00017000ff228b82 */ /* 0x000e620000000a00 */
[----:B------:R-:W-:Y:S02]  /*c7a0*/  LOP3.LUT P2, RZ, R33, 0x1000, RZ, 0xc0, !PT ;  /* 0x0000100021ff7812 */ /* 0x000fe4000784c0ff */
[----:B0-----:R-:W-:Y:S02]  /*c7b0*/  F2FP.SATFINITE.E4M3.F32.PACK_AB_MERGE_C R7, RZ, R192, RZ ;  /* 0x000000c0ff07723e */ /* 0x001fe400048070ff */
[----:B-1----:R-:W-:-:S05]  /*c7c0*/  @!P0 IADD3 R102, P6, R102, R34, RZ ;  /* 0x0000002266668210 */ /* 0x002fca0007fde0ff */
[----:B------:R-:W-:Y:S02]  /*c7d0*/  @!P0 IMAD.X R103, R103, 0x1, R35, P6 ;  /* 0x0000000167678824 */ /* 0x000fe400030e0623 */
[----:B------:R-:W0:Y:S01]  /*c7e0*/  @!P5 LDC.64 R34, c[0x0][0x5c0] ;  /* 0x00017000ff22db82 */ /* 0x000e220000000a00 */
[----:B------:R-:W-:Y:S01]  /*c7f0*/  LOP3.LUT P6, RZ, R33, 0x400, RZ, 0xc0, !PT ;  /* 0x0000040021ff7812 */ /* 0x000fe200078cc0ff */
[----:B------:R1:W-:Y:S01]  /*c800*/  @!P1 STG.E.U8 desc[UR20][R100.64+0x30], R7 ;  /* 0x0000300764009986 */ /* 0x0003e2000c101114 */
[----:B------:R-:W-:-:S03]  /*c810*/  F2FP.SATFINITE.E4M3.F32.PACK_AB_MERGE_C R23, RZ, R188, RZ ;  /* 0x000000bcff17723e */ /* 0x000fc600048070ff */
[----:B------:R-:W-:Y:S04]  /*c820*/  @!P0 STG.E.U8 desc[UR20][R102.64+0x31], R189 ;  /* 0x000031bd66008986 */ /* 0x000fe8000c101114 */
[----:B------:R3:W-:Y:S01]  /*c830*/  @!P2 STG.E.U8 desc[UR20][R74.64+0x38], R23 ;  /* 0x000038174a00a986 */ /* 0x0007e2000c101114 */
[----:B-1----:R-:W-:-:S05]  /*c840*/  F2FP.SATFINITE.E4M3.F32.PACK_AB_MERGE_C R7, RZ, R186, RZ ;  /* 0x000000baff07723e */ /* 0x002fca00048070ff */
[----:B------:R1:W-:Y:S01]  /*c850*/  @!P6 STG.E.U8 desc[UR20][R212.64+0x39], R7 ;  /* 0x00003907d400e986 */ /* 0x0003e2000c101114 */
[----:B0-----:R-:W-:-:S05]  /*c860*/  @!P5 IADD3 R106, P6, R106, R34, RZ ;  /* 0x000000226a6ad210 */ /* 0x001fca0007fde0ff */
[----:B------:R-:W-:Y:S02]  /*c870*/  @!P5 IMAD.X R107, R107, 0x1, R35, P6 ;  /* 0x000000016b6bd824 */ /* 0x000fe400030e0623 */
[----:B------:R-:W0:Y:S01]  /*c880*/  @!P4 LDC.64 R34, c[0x0][0x5c0] ;  /* 0x00017000ff22cb82 */ /* 0x000e220000000a00 */
[----:B------:R-:W-:Y:S02]  /*c890*/  F2FP.SATFINITE.E4M3.F32.PACK_AB_MERGE_C R183, RZ, R183, RZ ;  /* 0x000000b7ffb7723e */ /* 0x000fe400048070ff */
[----:B------:R-:W-:-:S03]  /*c8a0*/  LOP3.LUT P2, RZ, R9, 0x40, RZ, 0xc0, !PT ;  /* 0x0000004009ff7812 */ /* 0x000fc6000784c0ff */
[----:B------:R-:W-:Y:S01]  /*c8b0*/  @!P5 STG.E.U8 desc[UR20][R106.64+0x38], R183 ;  /* 0x000038b76a00d986 */ /* 0x000fe2000c101114 */
[----:B------:R-:W-:Y:S02]  /*c8c0*/  ISETP.LT.OR P5, PT, R30, 0x1, !P2 ;  /* 0x000000011e00780c */ /* 0x000fe400057a1670 */
[----:B---3--:R-:W-:Y:S02]  /*c8d0*/  F2FP.SATFINITE.E4M3.F32.PACK_AB_MERGE_C R23, RZ, R180, RZ ;  /* 0x000000b4ff17723e */ /* 0x008fe400048070ff */
[----:B------:R-:W-:Y:S02]  /*c8e0*/  F2FP.SATFINITE.E4M3.F32.PACK_AB_MERGE_C R179, RZ, R179, RZ ;  /* 0x000000b3ffb3723e */ /* 0x000fe400048070ff */
[----:B------:R-:W-:Y:S02]  /*c8f0*/  ISETP.NE.AND P1, PT, R164, RZ, PT ;  /* 0x000000ffa400720c */ /* 0x000fe40003f25270 */
[----:B0-----:R-:W-:-:S05]  /*c900*/  @!P4 IADD3 R104, P6, R104, R34, RZ ;  /* 0x000000226868c210 */ /* 0x001fca0007fde0ff */
[----:B------:R-:W-:-:S05]  /*c910*/  @!P4 IMAD.X R105, R105, 0x1, R35, P6 ;  /* 0x000000016969c824 */ /* 0x000fca00030e0623 */
[----:B------:R0:W-:Y:S04]  /*c920*/  @!P4 STG.E.U8 desc[UR20][R104.64+0x39], R23 ;  /* 0x000039176800c986 */ /* 0x0001e8000c101114 */
[----:B------:R-:W-:Y:S01]  /*c930*/  @!P5 STG.E.U8 desc[UR20][R214.64], R179 ;  /* 0x000000b3d600d986 */ /* 0x000fe2000c101114 */
[C---:B------:R-:W-:Y:S02]  /*c940*/  ISETP.LT.OR P5, PT, R30.reuse, 0x1, !P1 ;  /* 0x000000011e00780c */ /* 0x040fe40004fa1670 */
[----:B------:R-:W-:-:S11]  /*c950*/  ISETP.LT.OR P6, PT, R30, 0x2, !P2 ;  /* 0x000000021e00780c */ /* 0x000fd600057c1670 */
[----:B-1----:R-:W1:Y:S01]  /*c960*/  @!P5 LDC.64 R6, c[0x0][0x5c0] ;  /* 0x00017000ff06db82 */ /* 0x002e620000000a00 */
[----:B------:R-:W-:-:S05]  /*c970*/  F2FP.SATFINITE.E4M3.F32.PACK_AB_MERGE_C R177, RZ, R177, RZ ;  /* 0x000000b1ffb1723e */ /* 0x000fca00048070ff */
[----:B------:R-:W-:Y:S01]  /*c980*/  @!P6 STG.E.U8 desc[UR20][R216.64+0x1], R177 ;  /* 0x000001b1d800e986 */ /* 0x000fe2000c101114 */
[----:B-1----:R-:W-:-:S05]  /*c990*/  @!P5 IADD3 R6, P6, R31, R6, RZ ;  /* 0x000000061f06d210 */ /* 0x002fca0007fde0ff */
[----:B------:R-:W-:Y:S01]  /*c9a0*/  @!P5 IMAD.X R7, R108, 0x1, R7, P6 ;  /* 0x000000016c07d824 */ /* 0x000fe200030e0607 */
[C---:B------:R-:W-:Y:S02]  /*c9b0*/  ISETP.LT.OR P5, PT, R30.reuse, 0x2, !P1 ;  /* 0x000000021e00780c */ /* 0x040fe40004fa1670 */
[----:B------:R-:W-:-:S11]  /*c9c0*/  ISETP.LT.OR P6, PT, R30, 0x1, !P1 ;  /* 0x000000011e00780c */ /* 0x000fd60004fc1670 */
[----:B------:R-:W1:Y:S01]  /*c9d0*/  @!P5 LDC.64 R34, c[0x0][0x5c0] ;  /* 0x00017000ff22db82 */ /* 0x000e620000000a00 */
[----:B0-----:R-:W-:-:S05]  /*c9e0*/  F2FP.SATFINITE.E4M3.F32.PACK_AB_MERGE_C R23, RZ, R174, RZ ;  /* 0x000000aeff17723e */ /* 0x001fca00048070ff */
[----:B------:R0:W-:Y:S01]  /*c9f0*/  @!P6 STG.E.U8 desc[UR20][R6.64], R23 ;  /* 0x000000170600e986 */ /* 0x0001e2000c101114 */
[----:B------:R-:W-:Y:S02]  /*ca00*/  F2FP.SATFINITE.E4M3.F32.PACK_AB_MERGE_C R171, RZ, R171, RZ ;  /* 0x000000abffab723e */ /* 0x000fe400048070ff */
[----:B------:R-:W-:Y:S02]  /*ca10*/  F2FP.SATFINITE.E4M3.F32.PACK_AB_MERGE_C R25, RZ, R170, RZ ;  /* 0x000000aaff19723e */ /* 0x000fe400048070ff */
[----:B-1----:R-:W-:-:S05]  /*ca20*/  @!P5 IADD3 R34, P6, R111, R34, RZ ;  /* 0x000000226f22d210 */ /* 0x002fca0007fde0ff */
[----:B------:R-:W-:Y:S01]  /*ca30*/  @!P5 IMAD.X R35, R112, 0x1, R35, P6 ;  /* 0x000000017023d824 */ /* 0x000fe200030e0623 */
[C---:B------:R-:W-:Y:S02]  /*ca40*/  ISETP.LT.OR P6, PT, R30.reuse, 0x2, !P1 ;  /* 0x000000021e00780c */ /* 0x040fe40004fc1670 */
[----:B------:R-:W-:-:S11]  /*ca50*/  ISETP.LT.OR P5, PT, R30, 0x9, !P2 ;  /* 0x000000091e00780c */ /* 0x000fd600057a1670 */
[----:B------:R1:W-:Y:S04]  /*ca60*/  @!P6 STG.E.U8 desc[UR20][R34.64+0x1], R171 ;  /* 0x000001ab2200e986 */ /* 0x0003e8000c101114 */
[----:B------:R-:W-:Y:S01]  /*ca70*/  @!P5 STG.E.U8 desc[UR20][R218.64+0x8], R25 ;  /* 0x00000819da00d986 */ /* 0x000fe2000c101114 */
[C---:B------:R-:W-:Y:S02]  /*ca80*/  ISETP.LT.OR P5, PT, R30.reuse, 0x9, !P1 ;  /* 0x000000091e00780c */ /* 0x040fe40004fa1670 */
[----:B------:R-:W-:-:S11]  /*ca90*/  ISETP.LT.OR P6, PT, R30, 0xa, !P2 ;  /* 0x0000000a1e00780c */ /* 0x000fd600057c1670 */
[----:B0-----:R-:W0:Y:S01]  /*caa0*/  @!P5 LDC.64 R6, c[0x0][0x5c0] ;  /* 0x00017000ff06db82 */ /* 0x001e220000000a00 */
[----:B------:R-:W-:-:S05]  /*cab0*/  F2FP.SATFINITE.E4M3.F32.PACK_AB_MERGE_C R23, RZ, R168, RZ ;  /* 0x000000a8ff17723e */ /* 0x000fca00048070ff */
[----:B------:R3:W-:Y:S01]  /*cac0*/  @!P6 STG.E.U8 desc[UR20][R220.64+0x9], R23 ;  /* 0x00000917dc00e986 */ /* 0x0007e2000c101114 */
[----:B0-----:R-:W-:-:S05]  /*cad0*/  @!P5 IADD3 R6, P6, R109, R6, RZ ;  /* 0x000000066d06d210 */ /* 0x001fca0007fde0ff */
[----:B------:R-:W-:Y:S01]  /*cae0*/  @!P5 IMAD.X R7, R110, 0x1, R7, P6 ;  /* 0x000000016e07d824 */ /* 0x000fe200030e0607 */
[C---:B------:R-:W-:Y:S02]  /*caf0*/  ISETP.LT.OR P5, PT, R30.reuse, 0xa, !P1 ;  /* 0x0000000a1e00780c */ /* 0x040fe40004fa1670 */
[----:B------:R-:W-:-:S11]  /*cb00*/  ISETP.LT.OR P6, PT, R30, 0x9, !P1 ;  /* 0x000000091e00780c */ /* 0x000fd60004fc1670 */
[----:B-1----:R-:W0:Y:S01]  /*cb10*/  @!P5 LDC.64 R34, c[0x0][0x5c0] ;  /* 0x00017000ff22db82 */ /* 0x002e220000000a00 */
[----:B------:R-:W-:-:S05]  /*cb20*/  FMUL R165, R165, R10 ;  /* 0x0000000aa5a57220 */ /* 0x000fca0000400000 */
[----:B------:R-:W-:-:S05]  /*cb30*/  F2FP.SATFINITE.E4M3.F32.PACK_AB_MERGE_C R165, RZ, R165, RZ ;  /* 0x000000a5ffa5723e */ /* 0x000fca00048070ff */
[----:B------:R1:W-:Y:S01]  /*cb40*/  @!P6 STG.E.U8 desc[UR20][R6.64+0x8], R165 ;  /* 0x000008a50600e986 */ /* 0x0003e2000c101114 */
[-C--:B------:R-:W-:Y:S01]  /*cb50*/  FMUL R163, R163, R10.reuse ;  /* 0x0000000aa3a37220 */ /* 0x080fe20000400000 */
[----:B------:R-:W-:Y:S01]  /*cb60*/  FMUL R162, R162, R10 ;  /* 0x0000000aa2a27220 */ /* 0x000fe20000400000 */
[----:B0-----:R-:W-:-:S05]  /*cb70*/  @!P5 IADD3 R34, P6, R113, R34, RZ ;  /* 0x000000227122d210 */ /* 0x001fca0007fde0ff */
[----:B------:R-:W-:Y:S01]  /*cb80*/  @!P5 IMAD.X R35, R114, 0x1, R35, P6 ;  /* 0x000000017223d824 */ /* 0x000fe200030e0623 */
[C---:B------:R-:W-:Y:S02]  /*cb90*/  ISETP.LT.OR P6, PT, R30.reuse, 0xa, !P1 ;  /* 0x0000000a1e00780c */ /* 0x040fe40004fc1670 */
[----:B------:R-:W-:Y:S02]  /*cba0*/  ISETP.LT.OR P5, PT, R30, 0x11, !P2 ;  /* 0x000000111e00780c */ /* 0x000fe400057a1670 */
[----:B------:R-:W-:Y:S02]  /*cbb0*/  F2FP.SATFINITE.E4M3.F32.PACK_AB_MERGE_C R163, RZ, R163, RZ ;  /* 0x000000a3ffa3723e */ /* 0x000fe400048070ff */
[----:B---3--:R-:W-:-:S07]  /*cbc0*/  F2FP.SATFINITE.E4M3.F32.PACK_AB_MERGE_C R23, RZ, R162, RZ ;  /* 0x000000a2ff17723e */ /* 0x008fce00048070ff */
[----:B------:R0:W-:Y:S04]  /*cbd0*/  @!P6 STG.E.U8 desc[UR20][R34.64+0x9], R163 ;  /* 0x000009a32200e986 */ /* 0x0001e8000c101114 */
[----:B------:R3:W-:Y:S01]  /*cbe0*/  @!P5 STG.E.U8 desc[UR20][R222.64+0x10], R23 ;  /* 0x00001017de00d986 */ /* 0x0007e2000c101114 */
[C---:B------:R-:W-:Y:S02]  /*cbf0*/  ISETP.LT.OR P5, PT, R30.reuse, 0x11, !P1 ;  /* 0x000000111e00780c */ /* 0x040fe40004fa1670 */
[----:B------:R-:W-:-:S11]  /*cc00*/  ISETP.LT.OR P6, PT, R30, 0x12, !P2 ;  /* 0x000000121e00780c */ /* 0x000fd600057c1670 */
[----:B-1----:R-:W1:Y:S01]  /*cc10*/  @!P5 LDC.64 R6, c[0x0][0x5c0] ;  /* 0x00017000ff06db82 */ /* 0x002e620000000a00 */
[----:B------:R-:W-:-:S05]  /*cc20*/  FMUL R160, R160, R10 ;  /* 0x0000000aa0a07220 */ /* 0x000fca0000400000 */
[----:B------:R-:W-:-:S05]  /*cc30*/  F2FP.SATFINITE.E4M3.F32.PACK_AB_MERGE_C R25, RZ, R160, RZ ;  /* 0x000000a0ff19723e */ /* 0x000fca00048070ff */
[----:B------:R-:W-:Y:S01]  /*cc40*/  @!P6 STG.E.U8 desc[UR20][R224.64+0x11], R25 ;  /* 0x00001119e000e986 */ /* 0x000fe2000c101114 */
[----:B-1----:R-:W-:-:S05]  /*cc50*/  @!P5 IADD3 R6, P6, R115, R6, RZ ;  /* 0x000000067306d210 */ /* 0x002fca0007fde0ff */
[----:B------:R-:W-:Y:S01]  /*cc60*/  @!P5 IMAD.X R7, R116, 0x1, R7, P6 ;  /* 0x000000017407d824 */ /* 0x000fe200030e0607 */
[C---:B------:R-:W-:Y:S02]  /*cc70*/  ISETP.LT.OR P5, PT, R30.reuse, 0x12, !P1 ;  /* 0x000000121e00780c */ /* 0x040fe40004fa1670 */
[----:B------:R-:W-:-:S11]  /*cc80*/  ISETP.LT.OR P6, PT, R30, 0x11, !P1 ;  /* 0x000000111e00780c */ /* 0x000fd60004fc1670 */
[----:B0-----:R-:W0:Y:S01]  /*cc90*/  @!P5 LDC.64 R34, c[0x0][0x5c0] ;  /* 0x00017000ff22db82 */ /* 0x001e220000000a00 */
        /* <DEDUP_REMOVED lines=9> */
[----:B---3--:R-:W-:Y:S02]  /*cd30*/  F2FP.SATFINITE.E4M3.F32.PACK_AB_MERGE_C R23, RZ, R154, RZ ;  /* 0x0000009aff17723e */ /* 0x008fe400048070ff */
[----:B------:R-:W-:-:S07]  /*cd40*/  F2FP.SATFINITE.E4M3.F32.PACK_AB_MERGE_C R153, RZ, R153, RZ ;  /* 0x00000099ff99723e */ /* 0x000fce00048070ff */
[----:B------:R0:W-:Y:S04]  /*cd50*/  @!P6 STG.E.U8 desc[UR20][R34.64+0x11], R23 ;  /* 0x000011172200e986 */ /* 0x0001e8000c101114 */
[----:B------:R-:W-:Y:S01]  /*cd60*/  @!P5 STG.E.U8 desc[UR20][R226.64+0x18], R153 ;  /* 0x00001899e200d986 */ /* 0x000fe2000c101114 */
        /* <DEDUP_REMOVED lines=21> */
[----:B------:R-:W-:-:S07]  /*cec0*/  F2FP.SATFINITE.E4M3.F32.PACK_AB_MERGE_C R145, RZ, R145, RZ ;  /* 0x00000091ff91723e */ /* 0x000fce00048070ff */
[----:B------:R0:W-:Y:S04]  /*ced0*/  @!P6 STG.E.U8 desc[UR20][R34.64+0x19], R25 ;  /* 0x000019192200e986 */ /* 0x0001e8000c101114 */
[----:B--2---:R-:W-:Y:S01]  /*cee0*/  @!P5 STG.E.U8 desc[UR20][R200.64+0x20], R145 ;  /* 0x00002091c800d986 */ /* 0x004fe2000c101114 */
[C---:B------:R-:W-:Y:S02]  /*cef0*/  ISETP.LT.OR P5, PT, R30.reuse, 0x21, !P1 ;  /* 0x000000211e00780c */ /* 0x040fe40004fa1670 */
[----:B------:R-:W-:-:S11]  /*cf00*/  ISETP.LT.OR P6, PT, R30, 0x22, !P2 ;  /* 0x000000221e00780c */ /* 0x000fd600057c1670 */
[----:B-1----:R-:W1:Y:S01]  /*cf10*/  @!P5 LDC.64 R6, c[0x0][0x5c0] ;  /* 0x00017000ff06db82 */ /* 0x002e620000000a00 */
[----:B------:R-:W-:-:S05]  /*cf20*/  FMUL R143, R143, R10 ;  /* 0x0000000a8f8f7220 */ /* 0x000fca0000400000 */
[----:B------:R-:W-:-:S05]  /*cf30*/  F2FP.SATFINITE.E4M3.F32.PACK_AB_MERGE_C R143, RZ, R143, RZ ;  /* 0x0000008fff8f723e */ /* 0x000fca00048070ff */
[----:B----4-:R-:W-:Y:S01]  /*cf40*/  @!P6 STG.E.U8 desc[UR20][R210.64+0x21], R143 ;  /* 0x0000218fd200e986 */ /* 0x010fe2000c101114 */
[----:B-1----:R-:W-:-:S05]  /*cf50*/  @!P5 IADD3 R6, P6, R147, R6, RZ ;  /* 0x000000069306d210 */ /* 0x002fca0007fde0ff */
[----:B------:R-:W-:Y:S01]  /*cf60*/  @!P5 IMAD.X R7, R158, 0x1, R7, P6 ;  /* 0x000000019e07d824 */ /* 0x000fe200030e0607 */
[C---:B------:R-:W-:Y:S02]  /*cf70*/  ISETP.LT.OR P5, PT, R30.reuse, 0x22, !P1 ;  /* 0x000000221e00780c */ /* 0x040fe40004fa1670 */
[----:B------:R-:W-:-:S11]  /*cf80*/  ISETP.LT.OR P6, PT, R30, 0x21, !P1 ;  /* 0x000000211e00780c */ /* 0x000fd60004fc1670 */
[----:B0-----:R-:W0:Y:S01]  /*cf90*/  @!P5 LDC.64 R34, c[0x0][0x5c0] ;  /* 0x00017000ff22db82 */ /* 0x001e220000000a00 */
[----:B------:R-:W-:-:S05]  /*cfa0*/  FMUL R140, R140, R10 ;  /* 0x0000000a8c8c7220 */ /* 0x000fca0000400000 */
[----:B------:R-:W-:Y:S01]  /*cfb0*/  F2FP.SATFINITE.E4M3.F32.PACK_AB_MERGE_C R23, RZ, R140, RZ ;  /* 0x0000008cff17723e */ /* 0x000fe200048070ff */
[----:B------:R-:W-:-:S04]  /*cfc0*/  FMUL R137, R137, R10 ;  /* 0x0000000a89897220 */ /* 0x000fc80000400000 */
[----:B------:R-:W-:Y:S01]  /*cfd0*/  @!P6 STG.E.U8 desc[UR20][R6.64+0x20], R23 ;  /* 0x000020170600e986 */ /* 0x000fe2000c101114 */
[----:B------:R-:W-:Y:S02]  /*cfe0*/  F2FP.SATFINITE.E4M3.F32.PACK_AB_MERGE_C R137, RZ, R137, RZ ;  /* 0x00000089ff89723e */ /* 0x000fe400048070ff */
[----:B0-----:R-:W-:-:S05]  /*cff0*/  @!P5 IADD3 R34, P6, R141, R34, RZ ;  /* 0x000000228d22d210 */ /* 0x001fca0007fde0ff */
[----:B------:R-:W-:Y:S02]  /*d000*/  @!P5 IMAD.X R35, R139, 0x1, R35, P6 ;  /* 0x000000018b23d824 */ /* 0x000fe400030e0623 */
[----:B------:R-:W-:-:S03]  /*d010*/  FMUL R135, R135, R10 ;  /* 0x0000000a87877220 */ /* 0x000fc60000400000 */
[----:B------:R-:W-:Y:S01]  /*d020*/  @!P5 STG.E.U8 desc[UR20][R34.64+0x21], R137 ;  /* 0x000021892200d986 */ /* 0x000fe2000c101114 */
[----:B------:R-:W-:Y:S02]  /*d030*/  ISETP.LT.OR P5, PT, R30, 0x29, !P2 ;  /* 0x000000291e00780c */ /* 0x000fe400057a1670 */
[----:B------:R-:W-:-:S11]  /*d040*/  F2FP.SATFINITE.E4M3.F32.PACK_AB_MERGE_C R135, RZ, R135, RZ ;  /* 0x00000087ff87723e */ /* 0x000fd600048070ff */
[----:B------:R0:W-:Y:S01]  /*d050*/  @!P5 STG.E.U8 desc[UR20][R120.64+0x28], R135 ;  /* 0x000028877800d986 */ /* 0x0001e2000c101114 */
[----:B------:R-:W-:Y:S02]  /*d060*/  LOP3.LUT P5, RZ, R9, 0x10, RZ, 0xc0, !PT ;  /* 0x0000001009ff7812 */ /* 0x000fe400078ac0ff */
[----:B------:R-:W-:Y:S01]  /*d070*/  ISETP.LT.OR P6, PT, R30, 0x2a, !P2 ;  /* 0x0000002a1e00780c */ /* 0x000fe200057c1670 */
[----:B------:R-:W-:Y:S01]  /*d080*/  FMUL R133, R133, R10 ;  /* 0x0000000a85857220 */ /* 0x000fe20000400000 */
[----:B------:R-:W-:Y:S01]  /*d090*/  LOP3.LUT P4, RZ, R9, 0x20, RZ, 0xc0, !PT ;  /* 0x0000002009ff7812 */ /* 0x000fe2000788c0ff */
[----:B0-----:R-:W2:Y:S08]  /*d0a0*/  LDL.LU.64 R120, [R1+0x28] ;  /* 0x0000280001787983 */ /* 0x001eb00000300a00 */
[----:B------:R-:W0:Y:S01]  /*d0b0*/  @!P5 LDC.64 R6, c[0x0][0x5c0] ;  /* 0x00017000ff06db82 */ /* 0x000e220000000a00 */
[----:B------:R-:W-:-:S05]  /*d0c0*/  F2FP.SATFINITE.E4M3.F32.PACK_AB_MERGE_C R133, RZ, R133, RZ ;  /* 0x00000085ff85723e */ /* 0x000fca00048070ff */
[----:B------:R1:W-:Y:S01]  /*d0d0*/  @!P6 STG.E.U8 desc[UR20][R20.64+0x29], R133 ;  /* 0x000029851400e986 */ /* 0x0003e2000c101114 */
[----:B------:R-:W-:-:S03]  /*d0e0*/  FMUL R130, R130, R10 ;  /* 0x0000000a82827220 */ /* 0x000fc60000400000 */
[----:B-1----:R-:W3:Y:S01]  /*d0f0*/  LDL.LU.64 R20, [R1+0x20] ;  /* 0x0000200001147983 */ /* 0x002ee20000300a00 */
[----:B0-----:R-:W-:-:S05]  /*d100*/  @!P5 IADD3 R6, P6, R27, R6, RZ ;  /* 0x000000061b06d210 */ /* 0x001fca0007fde0ff */
[----:B------:R-:W-:Y:S02]  /*d110*/  @!P5 IMAD.X R7, R26, 0x1, R7, P6 ;  /* 0x000000011a07d824 */ /* 0x000fe400030e0607 */
[----:B------:R-:W0:Y:S01]  /*d120*/  @!P4 LDC.64 R26, c[0x0][0x5c0] ;  /* 0x00017000ff1acb82 */ /* 0x000e220000000a00 */
[----:B------:R-:W-:Y:S02]  /*d130*/  F2FP.SATFINITE.E4M3.F32.PACK_AB_MERGE_C R23, RZ, R130, RZ ;  /* 0x00000082ff17723e */ /* 0x000fe400048070ff */
[----:B------:R-:W-:Y:S01]  /*d140*/  ISETP.LT.OR P6, PT, R30, 0x31, !P2 ;  /* 0x000000311e00780c */ /* 0x000fe200057c1670 */
[-C--:B------:R-:W-:Y:S02]  /*d150*/  FMUL R128, R128, R10.reuse ;  /* 0x0000000a80807220 */ /* 0x080fe40000400000 */
[----:B------:R1:W-:Y:S01]  /*d160*/  @!P5 STG.E.U8 desc[UR20][R6.64+0x28], R23 ;  /* 0x000028170600d986 */ /* 0x0003e2000c101114 */
[----:B------:R-:W-:Y:S02]  /*d170*/  FMUL R125, R125, R10 ;  /* 0x0000000a7d7d7220 */ /* 0x000fe40000400000 */
[----:B------:R-:W-:-:S03]  /*d180*/  F2FP.SATFINITE.E4M3.F32.PACK_AB_MERGE_C R25, RZ, R128, RZ ;  /* 0x00000080ff19723e */ /* 0x000fc600048070ff */
[----:B------:R-:W-:Y:S02]  /*d190*/  F2FP.SATFINITE.E4M3.F32.PACK_AB_MERGE_C R125, RZ, R125, RZ ;  /* 0x0000007dff7d723e */ /* 0x000fe400048070ff */
[----:B0-----:R-:W-:-:S05]  /*d1a0*/  @!P4 IADD3 R26, P5, R29, R26, RZ ;  /* 0x0000001a1d1ac210 */ /* 0x001fca0007fbe0ff */
[----:B------:R-:W-:-:S05]  /*d1b0*/  @!P4 IMAD.X R27, R28, 0x1, R27, P5 ;  /* 0x000000011c1bc824 */ /* 0x000fca00028e061b */
[----:B------:R-:W-:Y:S04]  /*d1c0*/  @!P4 STG.E.U8 desc[UR20][R26.64+0x29], R25 ;  /* 0x000029191a00c986 */ /* 0x000fe8000c101114 */
[----:B------:R0:W-:Y:S01]  /*d1d0*/  @!P6 STG.E.U8 desc[UR20][R4.64+0x30], R125 ;  /* 0x0000307d0400e986 */ /* 0x0001e2000c101114 */
[----:B------:R-:W-:Y:S01]  /*d1e0*/  ISETP.LT.OR P6, PT, R30, 0x32, !P2 ;  /* 0x000000321e00780c */ /* 0x000fe200057c1670 */
[----:B------:R-:W-:-:S05]  /*d1f0*/  FMUL R127, R127, R10 ;  /* 0x0000000a7f7f7220 */ /* 0x000fca0000400000 */
[----:B-1----:R-:W-:Y:S01]  /*d200*/  F2FP.SATFINITE.E4M3.F32.PACK_AB_MERGE_C R6, RZ, R127, RZ ;  /* 0x0000007fff06723e */ /* 0x002fe200048070ff */
[----:B0-----:R0:W5:Y:S06]  /*d210*/  LDL.LU.64 R4, [R1+0x18] ;  /* 0x0000180001047983 */ /* 0x00116c0000300a00 */
[----:B------:R1:W-:Y:S04]  /*d220*/  @!P6 STG.E.U8 desc[UR20][R2.64+0x31], R6 ;  /* 0x000031060200e986 */ /* 0x0003e8000c101114 */
[----:B-1----:R0:W5:Y:S01]  /*d230*/  LDL.LU.64 R2, [R1+0x10] ;  /* 0x0000100001027983 */ /* 0x0021620000300a00 */
[----:B------:R-:W-:-:S02]  /*d240*/  LOP3.LUT P0, RZ, R9, 0x80, RZ, 0xc0, !PT ;  /* 0x0000008009ff7812 */ /* 0x000fc4000780c0ff */
[----:B------:R-:W-:-:S11]  /*d250*/  ISETP.NE.AND P3, PT, R166, RZ, PT ;  /* 0x000000ffa600720c */ /* 0x000fd60003f65270 */
[----:B------:R-:W1:Y:S01]  /*d260*/  @!P0 LDC.64 R28, c[0x0][0x5c0] ;  /* 0x00017000ff1c8b82 */ /* 0x000e620000000a00 */
[C---:B------:R-:W-:Y:S02]  /*d270*/  ISETP.LT.OR P4, PT, R30.reuse, 0x39, !P2 ;  /* 0x000000391e00780c */ /* 0x040fe40005781670 */
[----:B------:R-:W-:-:S05]  /*d280*/  ISETP.LT.OR P2, PT, R30, 0x3a, !P2 ;  /* 0x0000003a1e00780c */ /* 0x000fca0005741670 */
[----:B------:R-:W4:Y:S01]  /*d290*/  @!P3 LDC.64 R34, c[0x0][0x5c0] ;  /* 0x00017000ff22bb82 */ /* 0x000f220000000a00 */
[----:B------:R-:W-:-:S07]  /*d2a0*/  FMUL R123, R123, R10 ;  /* 0x0000000a7b7b7220 */ /* 0x000fce0000400000 */
[----:B------:R-:W0:Y:S01]  /*d2b0*/  @!P4 LDC.64 R26, c[0x0][0x5c0] ;  /* 0x00017000ff1acb82 */ /* 0x000e220000000a00 */
[----:B-1----:R-:W-:-:S05]  /*d2c0*/  @!P0 IADD3 R138, P5, R138, R28, RZ ;  /* 0x0000001c8a8a8210 */ /* 0x002fca0007fbe0ff */
[----:B------:R-:W-:Y:S01]  /*d2d0*/  @!P0 IMAD.X R139, R129, 0x1, R29, P5 ;  /* 0x00000001818b8824 */ /* 0x000fe200028e061d */
[C---:B------:R-:W-:Y:S01]  /*d2e0*/  ISETP.LT.OR P5, PT, R30.reuse, 0x39, !P1 ;  /* 0x000000391e00780c */ /* 0x040fe20004fa1670 */
[----:B------:R-:W1:Y:S01]  /*d2f0*/  @!P2 LDC.64 R28, c[0x0][0x5c0] ;  /* 0x00017000ff1cab82 */ /* 0x000e620000000a00 */
[----:B------:R-:W-:Y:S02]  /*d300*/  F2FP.SATFINITE.E4M3.F32.PACK_AB_MERGE_C R123, RZ, R123, RZ ;  /* 0x0000007bff7b723e */ /* 0x000fe400048070ff */
[----:B------:R-:W-:-:S03]  /*d310*/  ISETP.LT.OR P1, PT, R30, 0x3a, !P1 ;  /* 0x0000003a1e00780c */ /* 0x000fc60004f21670 */
[----:B------:R-:W-:Y:S01]  /*d320*/  @!P0 STG.E.U8 desc[UR20][R138.64+0x30], R123 ;  /* 0x0000307b8a008986 */ /* 0x000fe2000c101114 */
[----:B----4-:R-:W-:-:S05]  /*d330*/  @!P3 IADD3 R126, P0, R126, R34, RZ ;  /* 0x000000227e7eb210 */ /* 0x010fca0007f1e0ff */
[----:B------:R-:W4:Y:S01]  /*d340*/  @!P5 LDC.64 R30, c[0x0][0x5c0] ;  /* 0x00017000ff1edb82 */ /* 0x000f220000000a00 */
[----:B------:R-:W-:-:S07]  /*d350*/  @!P3 IMAD.X R127, R19, 0x1, R35, P0 ;  /* 0x00000001137fb824 */ /* 0x000fce00000e0623 */
[----:B------:R-:W4:Y:S01]  /*d360*/  @!P1 LDC.64 R34, c[0x0][0x5c0] ;  /* 0x00017000ff229b82 */ /* 0x000f220000000a00 */
[----:B--2---:R-:W-:-:S05]  /*d370*/  FMUL R121, R121, R10 ;  /* 0x0000000a79797220 */ /* 0x004fca0000400000 */
[----:B------:R-:W-:-:S05]  /*d380*/  F2FP.SATFINITE.E4M3.F32.PACK_AB_MERGE_C R121, RZ, R121, RZ ;  /* 0x00000079ff79723e */ /* 0x000fca00048070ff */
[----:B------:R-:W-:Y:S01]  /*d390*/  @!P3 STG.E.U8 desc[UR20][R126.64+0x31], R121 ;  /* 0x000031797e00b986 */ /* 0x000fe2000c101114 */
[----:B0-----:R-:W-:-:S04]  /*d3a0*/  @!P4 IADD3 R6, P0, P3, R24, R26, R17 ;  /* 0x0000001a1806c210 */ /* 0x001fc80007b1e011 */
[----:B------:R-:W-:Y:S02]  /*d3b0*/  @!P4 IADD3.X R7, R32, R27, R14, P0, P3 ;  /* 0x0000001b2007c210 */ /* 0x000fe400007e640e */
[----:B-1----:R-:W-:Y:S01]  /*d3c0*/  @!P2 IADD3 R26, P0, P3, R24, R28, R17 ;  /* 0x0000001c181aa210 */ /* 0x002fe20007b1e011 */
[----:B---3--:R-:W-:-:S03]  /*d3d0*/  FMUL R20, R20, R10 ;  /* 0x0000000a14147220 */ /* 0x008fc60000400000 */
[----:B------:R-:W-:Y:S02]  /*d3e0*/  @!P2 IADD3.X R27, R32, R29, R14, P0, P3 ;  /* 0x0000001d201ba210 */ /* 0x000fe400007e640e */
[C-C-:B------:R-:W-:Y:S02]  /*d3f0*/  @!P5 IADD3 R19, P0, P3, R17.reuse, R24, R16.reuse ;  /* 0x000000181113d210 */ /* 0x140fe40007b1e010 */
[----:B------:R-:W-:Y:S02]  /*d400*/  F2FP.SATFINITE.E4M3.F32.PACK_AB_MERGE_C R25, RZ, R20, RZ ;  /* 0x00000014ff19723e */ /* 0x000fe400048070ff */
[--C-:B------:R-:W-:Y:S02]  /*d410*/  @!P5 IADD3.X R28, R14, R32, R13.reuse, P0, P3 ;  /* 0x000000200e1cd210 */ /* 0x100fe400007e640d */
[----:B------:R-:W-:Y:S01]  /*d420*/  @!P1 IADD3 R23, P0, P3, R17, R24, R16 ;  /* 0x0000001811179210 */ /* 0x000fe20007b1e010 */
[----:B------:R0:W-:Y:S01]  /*d430*/  @!P4 STG.E.U8 desc[UR20][R6.64+0x38], R25 ;  /* 0x000038190600c986 */ /* 0x0001e2000c101114 */
[----:B----4-:R-:W-:Y:S01]  /*d440*/  @!P5 IADD3 R20, P4, R19, R30, RZ ;  /* 0x0000001e1314d210 */ /* 0x010fe20007f9e0ff */
[----:B------:R-:W-:Y:S01]  /*d450*/  FMUL R19, R22, R10 ;  /* 0x0000000a16137220 */ /* 0x000fe20000400000 */
[----:B------:R-:W-:Y:S01]  /*d460*/  @!P1 IADD3.X R32, R14, R32, R13, P0, P3 ;  /* 0x000000200e209210 */ /* 0x000fe200007e640d */
[----:B------:R-:W-:Y:S01]  /*d470*/  FMUL R24, R21, R10 ;  /* 0x0000000a15187220 */ /* 0x000fe20000400000 */
[----:B------:R-:W-:Y:S01]  /*d480*/  @!P1 IADD3 R22, P0, R23, R34, RZ ;  /* 0x0000002217169210 */ /* 0x000fe20007f1e0ff */
[----:B------:R-:W-:Y:S01]  /*d490*/  FMUL R120, R120, R10 ;  /* 0x0000000a78787220 */ /* 0x000fe20000400000 */
[----:B------:R-:W-:Y:S01]  /*d4a0*/  F2FP.SATFINITE.E4M3.F32.PACK_AB_MERGE_C R19, RZ, R19, RZ ;  /* 0x00000013ff13723e */ /* 0x000fe200048070ff */
[----:B------:R-:W-:Y:S01]  /*d4b0*/  @!P5 IMAD.X R21, R28, 0x1, R31, P4 ;  /* 0x000000011c15d824 */ /* 0x000fe200020e061f */
[----:B------:R-:W-:Y:S01]  /*d4c0*/  F2FP.SATFINITE.E4M3.F32.PACK_AB_MERGE_C R29, RZ, R24, RZ ;  /* 0x00000018ff1d723e */ /* 0x000fe200048070ff */
[----:B------:R-:W-:Y:S01]  /*d4d0*/  @!P1 IMAD.X R23, R32, 0x1, R35, P0 ;  /* 0x0000000120179824 */ /* 0x000fe200000e0623 */
[----:B0-----:R-:W-:Y:S01]  /*d4e0*/  F2FP.SATFINITE.E4M3.F32.PACK_AB_MERGE_C R7, RZ, R120, RZ ;  /* 0x00000078ff07723e */ /* 0x001fe200048070ff */
[----:B------:R0:W-:Y:S04]  /*d4f0*/  @!P2 STG.E.U8 desc[UR20][R26.64+0x39], R19 ;  /* 0x000039131a00a986 */ /* 0x0001e8000c101114 */
[----:B------:R0:W-:Y:S04]  /*d500*/  @!P5 STG.E.U8 desc[UR20][R20.64+0x38], R29 ;  /* 0x0000381d1400d986 */ /* 0x0001e8000c101114 */
[----:B------:R0:W-:Y:S02]  /*d510*/  @!P1 STG.E.U8 desc[UR20][R22.64+0x39], R7 ;  /* 0x0000390716009986 */ /* 0x0001e4000c101114 */
.L_x_35:
[----:B------:R-:W-:Y:S05]  /*d520*/  BSYNC B0 ;  /* 0x0000000000007941 */ /* 0x000fea0003800000 */
.L_x_31:
[----:B------:R-:W-:Y:S01]  /*d530*/  ULDC UR6, c[0x0][0xc] ;  /* 0x0000030000067ab9 */ /* 0x000fe20000000800 */
[----:B------:R-:W-:Y:S01]  /*d540*/  ULDC UR7, c[0x0][0x10] ;  /* 0x0000040000077ab9 */ /* 0x000fe20000000800 */
[----:B0---45:R-:W0:Y:S01]  /*d550*/  LDC R19, c[0x0][0x14] ;  /* 0x00000500ff137b82 */ /* 0x031e220000000800 */
[----:B------:R-:W-:Y:S01]  /*d560*/  UIMAD.WIDE.U32 UR6, UR6, UR7, URZ ;  /* 0x00000007060672a5 */ /* 0x000fe2000f8e003f */
[----:B--2---:R-:W-:Y:S02]  /*d570*/  IMAD.MOV.U32 R6, RZ, RZ, R3 ;  /* 0x000000ffff067224 */ /* 0x004fe400078e0003 */
[----:B------:R-:W-:-:S03]  /*d580*/  IMAD.MOV.U32 R7, RZ, RZ, R2 ;  /* 0x000000ffff077224 */ /* 0x000fc600078e0002 */
[----:B0-----:R-:W-:-:S04]  /*d590*/  IMAD.WIDE.U32 R6, R19, UR6, R6 ;  /* 0x0000000613067c25 */ /* 0x001fc8000f8e0006 */
[----:B------:R-:W-:Y:S01]  /*d5a0*/  IMAD R19, R19, UR7, RZ ;  /* 0x0000000713137c24 */ /* 0x000fe2000f8e02ff */
[----:B------:R-:W-:Y:S01]  /*d5b0*/  ULDC.64 UR6, c[0x0][0x650] ;  /* 0x0001940000067ab9 */ /* 0x000fe20000000a00 */
[----:B------:R-:W-:Y:S01]  /*d5c0*/  IMAD.MOV.U32 R3, RZ, RZ, R6 ;  /* 0x000000ffff037224 */ /* 0x000fe200078e0006 */
[----:B------:R-:W-:Y:S01]  /*d5d0*/  ISETP.GE.U32.AND P0, PT, R6, UR6, PT ;  /* 0x0000000606007c0c */ /* 0x000fe2000bf06070 */
[--C-:B------:R-:W-:Y:S01]  /*d5e0*/  IMAD.IADD R2, R7, 0x1, R19.reuse ;  /* 0x0000000107027824 */ /* 0x100fe200078e0213 */
[----:B------:R-:W-:Y:S01]  /*d5f0*/  PRMT R19, RZ, 0x7610, R19 ;  /* 0x00007610ff137816 */ /* 0x000fe20000000013 */
[----:B------:R-:W-:Y:S02]  /*d600*/  IMAD.MOV.U32 R7, RZ, RZ, -0x1 ;  /* 0xffffffffff077424 */ /* 0x000fe400078e00ff */
[----:B------:R-:W-:Y:S01]  /*d610*/  IMAD.MOV.U32 R6, RZ, RZ, -0x1 ;  /* 0xffffffffff067424 */ /* 0x000fe200078e00ff */
[----:B------:R-:W-:-:S13]  /*d620*/  ISETP.GE.U32.AND.EX P0, PT, R2, UR7, PT, P0 ;  /* 0x0000000702007c0c */ /* 0x000fda000bf06100 */
[----:B------:R-:W-:Y:S05]  /*d630*/  @P0 BRA `(.L_x_36) ;  /* 0x00000004006c0947 */ /* 0x000fea0003800000 */
[----:B------:R-:W0:Y:S01]  /*d640*/  S2R R30, SR_CTAID.X ;  /* 0x00000000001e7919 */ /* 0x000e220000002500 */
[----:B------:R-:W2:Y:S01]  /*d650*/  LDC.64 R24, c[0x0][0x628] ;  /* 0x00018a00ff187b82 */ /* 0x000ea20000000a00 */
[----:B------:R-:W-:Y:S01]  /*d660*/  ULDC UR6, c[0x0][0x150] ;  /* 0x0000540000067ab9 */ /* 0x000fe20000000800 */
[----:B------:R-:W-:Y:S01]  /*d670*/  IMAD.MOV.U32 R22, RZ, RZ, R3 ;  /* 0x000000ffff167224 */ /* 0x000fe200078e0003 */
[----:B------:R-:W4:Y:S01]  /*d680*/  S2R R32, SR_CTAID.Y ;  /* 0x0000000000207919 */ /* 0x000f220000002600 */
[----:B------:R-:W-:-:S04]  /*d690*/  IMAD.MOV.U32 R23, RZ, RZ, R2 ;  /* 0x000000ffff177224 */ /* 0x000fc800078e0002 */
[----:B------:R-:W1:Y:S08]  /*d6a0*/  LDC R33, c[0x0][0x144] ;  /* 0x00005100ff217b82 */ /* 0x000e700000000800 */
[----:B------:R-:W1:Y:S08]  /*d6b0*/  LDC R8, c[0x0][0x630] ;  /* 0x00018c00ff087b82 */ /* 0x000e700000000800 */
[----:B------:R-:W1:Y:S01]  /*d6c0*/  LDC.64 R28, c[0x0][0x620] ;  /* 0x00018800ff1c7b82 */ /* 0x000e620000000a00 */
[----:B--2---:R-:W-:-:S04]  /*d6d0*/  ISETP.NE.U32.AND P0, PT, R24, RZ, PT ;  /* 0x000000ff1800720c */ /* 0x004fc80003f05070 */
[----:B------:R-:W-:Y:S02]  /*d6e0*/  ISETP.NE.AND.EX P0, PT, R25, RZ, PT, P0 ;  /* 0x000000ff1900720c */ /* 0x000fe40003f05300 */
[----:B0-----:R-:W-:-:S05]  /*d6f0*/  I2FP.F32.U32 R6, R30 ;  /* 0x0000001e00067245 */ /* 0x001fca0000201000 */
[----:B------:R-:W-:-:S04]  /*d700*/  FMUL R6, R6, UR6 ;  /* 0x0000000606067c20 */ /* 0x000fc80008400000 */
[----:B------:R0:W2:Y:S02]  /*d710*/  F2I.U32.TRUNC.NTZ R31, R6 ;  /* 0x00000006001f7305 */ /* 0x0000a4000020f000 */
[----:B----4-:R-:W-:Y:S05]  /*d720*/  @!P0 BRA `(.L_x_37) ;  /* 0x0000000000288947 */ /* 0x010fea0003800000 */
[----:B0-----:R-:W0:Y:S02]  /*d730*/  LDC R6, c[0x0][0x634] ;  /* 0x00018d00ff067b82 */ /* 0x001e240000000800 */
[----:B0-----:R-:W-:-:S05]  /*d740*/  IADD3 R19, P0, R3, R6, RZ ;  /* 0x0000000603137210 */ /* 0x001fca0007f1e0ff */
[----:B---3--:R-:W-:-:S04]  /*d750*/  IMAD.X R27, RZ, RZ, R2, P0 ;  /* 0x000000ffff1b7224 */ /* 0x008fc800000e0602 */
[----:B------:R-:W-:-:S04]  /*d760*/  IMAD.WIDE.U32 R6, R27, R24, RZ ;  /* 0x000000181b067225 */ /* 0x000fc800078e00ff */
[----:B------:R-:W-:-:S04]  /*d770*/  IMAD.WIDE.U32 R20, P0, R19, R25, R6 ;  /* 0x0000001913147225 */ /* 0x000fc80007800006 */
[----:B------:R-:W-:-:S04]  /*d780*/  IMAD.WIDE.U32 R6, R19, R24, RZ ;  /* 0x0000001813067225 */ /* 0x000fc800078e00ff */
[----:B------:R-:W-:Y:S01]  /*d790*/  IMAD.X R23, RZ, RZ, RZ, P0 ;  /* 0x000000ffff177224 */ /* 0x000fe200000e06ff */
[----:B------:R-:W-:Y:S01]  /*d7a0*/  IADD3 RZ, P0, R7, R20, RZ ;  /* 0x0000001407ff7210 */ /* 0x000fe20007f1e0ff */
[----:B------:R-:W-:-:S04]  /*d7b0*/  IMAD.MOV.U32 R22, RZ, RZ, R21 ;  /* 0x000000ffff167224 */ /* 0x000fc800078e0015 */
[----:B------:R-:W-:-:S08]  /*d7c0*/  IMAD.WIDE.U32.X R22, R27, R25, R22, P0 ;  /* 0x000000191b167225 */ /* 0x000fd000000e0416 */
.L_x_37:
[-CC-:B-1-3--:R-:W-:Y:S01]  /*d7d0*/  SHF.R.U64 R26, R22, R8.reuse, R23.reuse ;  /* 0x00000008161a7219 */ /* 0x18afe20000001217 */
[----:B------:R-:W1:Y:S01]  /*d7e0*/  LDC.64 R36, c[0x0][0x640] ;  /* 0x00019000ff247b82 */ /* 0x000e620000000a00 */
[----:B0-----:R-:W-:Y:S01]  /*d7f0*/  SHF.R.U32.HI R6, RZ, R8, R23 ;  /* 0x00000008ff067219 */ /* 0x001fe20000011617 */
[----:B--2---:R-:W-:Y:S01]  /*d800*/  IMAD.MOV R31, RZ, RZ, -R31 ;  /* 0x000000ffff1f7224 */ /* 0x004fe200078e0a1f */
[----:B------:R-:W-:Y:S01]  /*d810*/  IADD3 R19, P0, RZ, -R26, RZ ;  /* 0x8000001aff137210 */ /* 0x000fe20007f1e0ff */
[----:B------:R-:W-:Y:S01]  /*d820*/  ULDC UR6, c[0x0][0x154] ;  /* 0x0000550000067ab9 */ /* 0x000fe20000000800 */
[----:B------:R-:W-:Y:S02]  /*d830*/  IMAD.MOV.U32 R21, RZ, RZ, -0x1 ;  /* 0xffffffffff157424 */ /* 0x000fe400078e00ff */
[----:B------:R-:W-:Y:S01]  /*d840*/  IMAD R31, R33, R31, R30 ;  /* 0x0000001f211f7224 */ /* 0x000fe200078e021e */
[----:B------:R-:W0:Y:S01]  /*d850*/  LDC R20, c[0x0][0x618] ;  /* 0x00018600ff147b82 */ /* 0x000e220000000800 */
[----:B------:R-:W-:-:S02]  /*d860*/  IMAD.X R7, RZ, RZ, ~R6, P0 ;  /* 0x000000ffff077224 */ /* 0x000fc400000e0e06 */
[----:B------:R-:W-:Y:S02]  /*d870*/  IMAD.MOV.U32 R6, RZ, RZ, R3 ;  /* 0x000000ffff067224 */ /* 0x000fe400078e0003 */
[-C--:B------:R-:W-:Y:S02]  /*d880*/  IMAD R8, R7, R28.reuse, RZ ;  /* 0x0000001c07087224 */ /* 0x080fe400078e02ff */
[----:B------:R-:W-:Y:S01]  /*d890*/  IMAD.MOV.U32 R7, RZ, RZ, R2 ;  /* 0x000000ffff077224 */ /* 0x000fe200078e0002 */
[----:B------:R-:W2:Y:S01]  /*d8a0*/  LDC R22, c[0x0][0x608] ;  /* 0x00018200ff167b82 */ /* 0x000ea20000000800 */
[----:B------:R-:W-:Y:S02]  /*d8b0*/  IMAD.MOV.U32 R23, RZ, RZ, 0x1 ;  /* 0x00000001ff177424 */ /* 0x000fe400078e00ff */
[----:B------:R-:W-:-:S04]  /*d8c0*/  IMAD.WIDE.U32 R6, R19, R28, R6 ;  /* 0x0000001c13067225 */ /* 0x000fc800078e0006 */
[----:B------:R-:W-:Y:S01]  /*d8d0*/  IMAD R19, R19, R29, R8 ;  /* 0x0000001d13137224 */ /* 0x000fe200078e0208 */
[----:B------:R-:W3:Y:S01]  /*d8e0*/  LDC R34, c[0x0][0x658] ;  /* 0x00019600ff227b82 */ /* 0x000ee20000000800 */
[----:B------:R-:W-:Y:S02]  /*d8f0*/  I2FP.F32.U32 R8, R32 ;  /* 0x0000002000087245 */ /* 0x000fe40000201000 */
[----:B------:R-:W-:Y:S01]  /*d900*/  IMAD.IADD R7, R7, 0x1, R19 ;  /* 0x0000000107077824 */ /* 0x000fe200078e0213 */
[----:B-1----:R-:W-:Y:S02]  /*d910*/  ISETP.NE.U32.AND P0, PT, R36, RZ, PT ;  /* 0x000000ff2400720c */ /* 0x002fe40003f05070 */
[----:B------:R-:W-:Y:S02]  /*d920*/  FMUL R19, R8, UR6 ;  /* 0x0000000608137c20 */ /* 0x000fe40008400000 */
[----:B------:R-:W1:Y:S01]  /*d930*/  LDC R29, c[0x0][0x148] ;  /* 0x00005200ff1d7b82 */ /* 0x000e620000000800 */
[----:B0-----:R-:W-:Y:S01]  /*d940*/  SHF.R.U64 R24, R6, R20, R7 ;  /* 0x0000001406187219 */ /* 0x001fe20000001207 */
[----:B------:R0:W4:Y:S01]  /*d950*/  F2I.U32.TRUNC.NTZ R27, R19 ;  /* 0x00000013001b7305 */ /* 0x000122000020f000 */
[----:B------:R-:W-:-:S02]  /*d960*/  ISETP.NE.AND.EX P0, PT, R37, RZ, PT, P0 ;  /* 0x000000ff2500720c */ /* 0x000fc40003f05300 */
[----:B------:R-:W-:-:S03]  /*d970*/  SHF.R.U32.HI R7, RZ, R20, R7 ;  /* 0x00000014ff077219 */ /* 0x000fc60000011607 */
[----:B------:R-:W0:Y:S01]  /*d980*/  LDC R30, c[0x0][0x600] ;  /* 0x00018000ff1e7b82 */ /* 0x000e220000000800 */
[-CC-:B--2---:R-:W-:Y:S02]  /*d990*/  SHF.R.U64 R8, R24, R22.reuse, R7.reuse ;  /* 0x0000001618087219 */ /* 0x184fe40000001207 */
[----:B------:R-:W-:-:S05]  /*d9a0*/  SHF.R.U32.HI R7, RZ, R22, R7 ;  /* 0x00000016ff077219 */ /* 0x000fca0000011607 */
[----:B------:R-:W2:Y:S01]  /*d9b0*/  LDC R35, c[0x0][0x648] ;  /* 0x00019200ff237b82 */ /* 0x000ea20000000800 */
[-CC-:B---3--:R-:W-:Y:S02]  /*d9c0*/  SHF.R.U64 R28, R8, R34.reuse, R7.reuse ;  /* 0x00000022081c7219 */ /* 0x188fe40000001207 */
[-C--:B------:R-:W-:Y:S02]  /*d9d0*/  SHF.L.U32 R21, R21, R34.reuse, RZ ;  /* 0x0000002215157219 */ /* 0x080fe400000006ff */
[-C--:B------:R-:W-:Y:S01]  /*d9e0*/  SHF.R.U32.HI R7, RZ, R34.reuse, R7 ;  /* 0x00000022ff077219 */ /* 0x080fe20000011607 */
[----:B------:R-:W-:Y:S01]  /*d9f0*/  IMAD.MOV.U32 R6, RZ, RZ, R28 ;  /* 0x000000ffff067224 */ /* 0x000fe200078e001c */
[----:B------:R-:W-:Y:S01]  /*da00*/  SHF.L.U32 R34, R23, R34, RZ ;  /* 0x0000002217227219 */ /* 0x000fe200000006ff */
[----:B------:R-:W3:Y:S01]  /*da10*/  LDC R38, c[0x0][0x638] ;  /* 0x00018e00ff267b82 */ /* 0x000ee20000000800 */
[----:B------:R-:W-:-:S07]  /*da20*/  LOP3.LUT R33, RZ, R21, RZ, 0x33, !PT ;  /* 0x00000015ff217212 */ /* 0x000fce00078e33ff */
[----:B------:R-:W0:Y:S01]  /*da30*/  LDC R39, c[0x0][0x610] ;  /* 0x00018400ff277b82 */ /* 0x000e220000000800 */
[----:B----4-:R-:W-:Y:S05]  /*da40*/  @!P0 BRA `(.L_x_38) ;  /* 0x0000000000288947 */ /* 0x010fea0003800000 */
[----:B0-----:R-:W0:Y:S02]  /*da50*/  LDC R19, c[0x0][0x64c] ;  /* 0x00019300ff137b82 */ /* 0x001e240000000800 */
        /* <DEDUP_REMOVED lines=9> */
.L_x_38:
[----:B------:R-:W-:Y:S01]  /*daf0*/  ISETP.NE.AND P0, PT, R0, 0x1, PT ;  /* 0x000000010000780c */ /* 0x000fe20003f05270 */
[----:B0-----:R-:W-:Y:S01]  /*db00*/  VIADD R21, R30, 0xffffffff ;  /* 0xffffffff1e157836 */ /* 0x001fe20000000000 */
[----:B--2---:R-:W-:Y:S01]  /*db10*/  SHF.R.U64 R6, R6, R35, R7 ;  /* 0x0000002306067219 */ /* 0x004fe20000001207 */
[----:B------:R-:W-:Y:S01]  /*db20*/  IMAD.MOV R27, RZ, RZ, -R27 ;  /* 0x000000ffff1b7224 */ /* 0x000fe200078e0a1b */
[----:B------:R-:W-:Y:S02]  /*db30*/  LOP3.LUT R19, R8, R33, RZ, 0xc0, !PT ;  /* 0x0000002108137212 */ /* 0x000fe400078ec0ff */
[----:B------:R-:W-:Y:S01]  /*db40*/  LOP3.LUT R21, R24, R21, RZ, 0xc0, !PT ;  /* 0x0000001518157212 */ /* 0x000fe200078ec0ff */
[----:B------:R-:W-:Y:S02]  /*db50*/  IMAD.MOV R7, RZ, RZ, -R6 ;  /* 0x000000ffff077224 */ /* 0x000fe400078e0a06 */
[----:B------:R-:W-:Y:S02]  /*db60*/  IMAD R8, R34, R6, R19 ;  /* 0x0000000622087224 */ /* 0x000fe400078e0213 */
[----:B---3--:R-:W-:-:S02]  /*db70*/  IMAD R6, R7, R38, R28 ;  /* 0x0000002607067224 */ /* 0x008fc400078e021c */
[----:B-1----:R-:W-:Y:S02]  /*db80*/  @P0 IMAD R31, R29, R27, R32 ;  /* 0x0000001b1d1f0224 */ /* 0x002fe400078e0220 */
[----:B------:R-:W-:Y:S02]  /*db90*/  IMAD R21, R6, R30, R21 ;  /* 0x0000001e06157224 */ /* 0x000fe400078e0215 */
[----:B------:R-:W-:Y:S02]  /*dba0*/  IMAD R8, R8, R39, R31 ;  /* 0x0000002708087224 */ /* 0x000fe400078e021f */
[----:B------:R-:W-:Y:S02]  /*dbb0*/  IMAD.MOV.U32 R19, RZ, RZ, 0x1 ;  /* 0x00000001ff137424 */ /* 0x000fe400078e00ff */
[----:B------:R-:W-:Y:S01]  /*dbc0*/  IMAD.MOV.U32 R6, RZ, RZ, R26 ;  /* 0x000000ffff067224 */ /* 0x000fe200078e001a */
[----:B------:R-:W-:Y:S02]  /*dbd0*/  SEL R7, R21, R8, !P0 ;  /* 0x0000000815077207 */ /* 0x000fe40004000000 */
[----:B------:R-:W-:-:S07]  /*dbe0*/  SEL R8, R8, R21, !P0 ;  /* 0x0000001508087207 */ /* 0x000fce0004000000 */
.L_x_36:
[----:B------:R-:W-:Y:S01]  /*dbf0*/  UIADD3 UR5, UR9, UR5, URZ ;  /* 0x0000000509057290 */ /* 0x000fe2000fffe03f */
[----:B------:R-:W-:-:S03]  /*dc00*/  LOP3.LUT P0, RZ, R19, 0xff, RZ, 0xc0, !PT ;  /* 0x000000ff13ff7812 */ /* 0x000fc6000780c0ff */
[----:B------:R-:W-:Y:S02]  /*dc10*/  USHF.R.U32.HI UR6, URZ, 0x1, UR5 ;  /* 0x000000013f067899 */ /* 0x000fe40008011605 */
[----:B------:R-:W-:Y:S02]  /*dc20*/  UISETP.GT.U32.AND UP1, UPT, UR5, 0x1, UPT ;  /* 0x000000010500788c */ /* 0x000fe4000bf24070 */
[----:B------:R-:W-:Y:S02]  /*dc30*/  ULOP3.LUT UR6, UR6, 0x1, URZ, 0xc0, !UPT ;  /* 0x0000000106067892 */ /* 0x000fe4000f8ec03f */
[----:B------:R-:W-:Y:S02]  /*dc40*/  UISETP.LT.U32.AND UP1, UPT, UR9, 0x2, UP1 ;  /* 0x000000020900788c */ /* 0x000fe40008f21070 */
[----:B------:R-:W-:Y:S02]  /*dc50*/  UISETP.NE.U32.AND UP0, UPT, UR6, 0x1, UPT ;  /* 0x000000010600788c */ /* 0x000fe4000bf05070 */
[----:B------:R-:W-:-:S02]  /*dc60*/  USEL UR7, URZ, 0x1, !UP1 ;  /* 0x000000013f077887 */ /* 0x000fc4000c800000 */
[----:B------:R-:W-:Y:S02]  /*dc70*/  UISETP.GT.U32.AND UP0, UPT, UR9, 0x1, !UP0 ;  /* 0x000000010900788c */ /* 0x000fe4000c704070 */
[----:B------:R-:W-:Y:S02]  /*dc80*/  ULOP3.LUT UR5, UR5, 0x1, URZ, 0xc0, !UPT ;  /* 0x0000000105057892 */ /* 0x000fe4000f8ec03f */
[----:B------:R-:W-:-:S04]  /*dc90*/  USEL UR6, URZ, 0x1, !UP0 ;  /* 0x000000013f067887 */ /* 0x000fc8000c000000 */
[----:B------:R-:W-:Y:S01]  /*dca0*/  ULOP3.LUT UR4, UR6, UR4, UR7, 0x96, !UPT ;  /* 0x0000000406047292 */ /* 0x000fe2000f8e9607 */
[----:B------:R-:W-:Y:S11]  /*dcb0*/  @P0 BRA `(.L_x_39) ;  /* 0xffffff3000bc0947 */ /* 0x000ff6000383ffff */
[----:B------:R-:W-:Y:S05]  /*dcc0*/  EXIT ;  /* 0x000000000000794d */ /* 0x000fea0003800000 */
.L_x_3:
[----:B0-----:R-:W-:Y:S01]  /*dcd0*/  ULDC.64 UR4, c[0x0][0x650] ;  /* 0x0001940000047ab9 */ /* 0x001fe20000000a00 */
        /* <DEDUP_REMOVED lines=25> */
.L_x_41:
[--C-:B------:R-:W-:Y:S01]  /*de70*/  SHF.R.U64 R18, R16, R20, R17.reuse ;  /* 0x0000001410127219 */ /* 0x100fe20000001211 */
[----:B------:R-:W0:Y:S01]  /*de80*/  LDC R24, c[0x0][0x618] ;  /* 0x00018600ff187b82 */ /* 0x000e220000000800 */
[----:B------:R-:W-:Y:S01]  /*de90*/  I2FP.F32.U32 R13, R10 ;  /* 0x0000000a000d7245 */ /* 0x000fe20000201000 */
[----:B------:R-:W-:Y:S01]  /*dea0*/  ULDC UR4, c[0x0][0x150] ;  /* 0x0000540000047ab9 */ /* 0x000fe20000000800 */
[----:B------:R-:W-:Y:S01]  /*deb0*/  SHF.R.U32.HI R7, RZ, R20, R17 ;  /* 0x00000014ff077219 */ /* 0x000fe20000011611 */
[----:B------:R-:W-:Y:S01]  /*dec0*/  IMAD.MOV.U32 R8, RZ, RZ, R3 ;  /* 0x000000ffff087224 */ /* 0x000fe200078e0003 */
[----:B------:R-:W-:Y:S01]  /*ded0*/  IADD3 R11, P0, RZ, -R18, RZ ;  /* 0x80000012ff0b7210 */ /* 0x000fe20007f1e0ff */
[----:B------:R-:W-:Y:S01]  /*dee0*/  FMUL R13, R13, UR4 ;  /* 0x000000040d0d7c20 */ /* 0x000fe20008400000 */
[----:B------:R-:W-:Y:S01]  /*def0*/  IMAD.MOV.U32 R9, RZ, RZ, R2 ;  /* 0x000000ffff097224 */ /* 0x000fe200078e0002 */
[----:B------:R-:W1:Y:S01]  /*df00*/  LDC.64 R26, c[0x0][0x640] ;  /* 0x00019000ff1a7b82 */ /* 0x000e620000000a00 */
[----:B------:R-:W-:Y:S01]  /*df10*/  ULDC UR4, c[0x0][0x154] ;  /* 0x0000550000047ab9 */ /* 0x000fe20000000800 */
[----:B------:R-:W-:-:S02]  /*df20*/  IMAD.X R7, RZ, RZ, ~R7, P0 ;  /* 0x000000ffff077224 */ /* 0x000fc400000e0e07 */
[----:B------:R-:W2:Y:S01]  /*df30*/  F2I.U32.TRUNC.NTZ R13, R13 ;  /* 0x0000000d000d7305 */ /* 0x000ea2000020f000 */
[----:B------:R-:W-:-:S03]  /*df40*/  IMAD.WIDE.U32 R8, R11, R22, R8 ;  /* 0x000000160b087225 */ /* 0x000fc600078e0008 */
[----:B------:R-:W3:Y:S01]  /*df50*/  LDC R15, c[0x0][0x144] ;  /* 0x00005100ff0f7b82 */ /* 0x000ee20000000800 */
[----:B------:R-:W-:-:S04]  /*df60*/  IMAD R14, R7, R22, RZ ;  /* 0x00000016070e7224 */ /* 0x000fc800078e02ff */
[----:B------:R-:W-:Y:S02]  /*df70*/  IMAD R7, R11, R23, R14 ;  /* 0x000000170b077224 */ /* 0x000fe400078e020e */
[----:B------:R-:W-:Y:S01]  /*df80*/  IMAD.MOV.U32 R11, RZ, RZ, 0x1 ;  /* 0x00000001ff0b7424 */ /* 0x000fe200078e00ff */
[----:B------:R-:W4:Y:S01]  /*df90*/  LDC R22, c[0x0][0x608] ;  /* 0x00018200ff167b82 */ /* 0x000f220000000800 */
[----:B------:R-:W-:Y:S01]  /*dfa0*/  IMAD.IADD R7, R9, 0x1, R7 ;  /* 0x0000000109077824 */ /* 0x000fe200078e0207 */
[----:B------:R-:W-:-:S04]  /*dfb0*/  I2FP.F32.U32 R9, R12 ;  /* 0x0000000c00097245 */ /* 0x000fc80000201000 */
[-C--:B0-----:R-:W-:Y:S01]  /*dfc0*/  SHF.R.U64 R16, R8, R24.reuse, R7 ;  /* 0x0000001808107219 */ /* 0x081fe20000001207 */
[----:B--2---:R-:W-:Y:S01]  /*dfd0*/  IMAD.MOV R8, RZ, RZ, -R13 ;  /* 0x000000ffff087224 */ /* 0x004fe200078e0a0d */
[----:B------:R-:W0:Y:S01]  /*dfe0*/  LDC R14, c[0x0][0x658] ;  /* 0x00019600ff0e7b82 */ /* 0x000e220000000800 */
[----:B-1----:R-:W-:Y:S02]  /*dff0*/  ISETP.NE.U32.AND P0, PT, R26, RZ, PT ;  /* 0x000000ff1a00720c */ /* 0x002fe40003f05070 */
[----:B------:R-:W-:Y:S02]  /*e000*/  SHF.R.U32.HI R7, RZ, R24, R7 ;  /* 0x00000018ff077219 */ /* 0x000fe40000011607 */
[----:B------:R-:W-:-:S03]  /*e010*/  ISETP.NE.AND.EX P0, PT, R27, RZ, PT, P0 ;  /* 0x000000ff1b00720c */ /* 0x000fc60003f05300 */
        /* <DEDUP_REMOVED lines=9> */
[-C--:B0-----:R-:W-:Y:S02]  /*e0b0*/  SHF.L.U32 R8, R9, R14.reuse, RZ ;  /* 0x0000000e09087219 */ /* 0x081fe400000006ff */
[--C-:B------:R-:W-:Y:S02]  /*e0c0*/  SHF.R.U64 R17, R20, R14, R7.reuse ;  /* 0x0000000e14117219 */ /* 0x100fe40000001207 */
[----:B------:R-:W-:Y:S02]  /*e0d0*/  LOP3.LUT R29, RZ, R8, RZ, 0x33, !PT ;  /* 0x00000008ff1d7212 */ /* 0x000fe400078e33ff */
[-C--:B------:R-:W-:Y:S01]  /*e0e0*/  SHF.R.U32.HI R9, RZ, R14.reuse, R7 ;  /* 0x0000000eff097219 */ /* 0x080fe20000011607 */
[----:B------:R-:W0:Y:S01]  /*e0f0*/  LDC R28, c[0x0][0x638] ;  /* 0x00018e00ff1c7b82 */ /* 0x000e220000000800 */
[----:B------:R-:W-:Y:S01]  /*e100*/  SHF.L.U32 R22, R11, R14, RZ ;  /* 0x0000000e0b167219 */ /* 0x000fe200000006ff */
[----:B------:R-:W-:-:S06]  /*e110*/  IMAD.MOV.U32 R8, RZ, RZ, R17 ;  /* 0x000000ffff087224 */ /* 0x000fcc00078e0011 */
[----:B------:R-:W0:Y:S01]  /*e120*/  LDC R30, c[0x0][0x610] ;  /* 0x00018400ff1e7b82 */ /* 0x000e220000000800 */
[----:B--23--:R-:W-:Y:S05]  /*e130*/  @!P0 BRA `(.L_x_42) ;  /* 0x0000000000288947 */ /* 0x00cfea0003800000 */
[----:B------:R-:W2:Y:S02]  /*e140*/  LDC R8, c[0x0][0x64c] ;  /* 0x00019300ff087b82 */ /* 0x000ea40000000800 */
[----:B--2---:R-:W-:-:S05]  /*e150*/  IADD3 R7, P0, R17, R8, RZ ;  /* 0x0000000811077210 */ /* 0x004fca0007f1e0ff */
        /* <DEDUP_REMOVED lines=8> */
.L_x_42:
[----:B------:R-:W-:Y:S01]  /*e1e0*/  ISETP.NE.AND P0, PT, R0, 0x1, PT ;  /* 0x000000010000780c */ /* 0x000fe20003f05270 */
[----:B-1----:R-:W-:Y:S01]  /*e1f0*/  VIADD R11, R23, 0xffffffff ;  /* 0xffffffff170b7836 */ /* 0x002fe20000000000 */
[----:B----4-:R-:W-:Y:S01]  /*e200*/  SHF.R.U64 R8, R8, R25, R9 ;  /* 0x0000001908087219 */ /* 0x010fe20000001209 */
[----:B------:R-:W-:Y:S01]  /*e210*/  IMAD.MOV R19, RZ, RZ, -R19 ;  /* 0x000000ffff137224 */ /* 0x000fe200078e0a13 */
[----:B------:R-:W-:Y:S02]  /*e220*/  LOP3.LUT R7, R20, R29, RZ, 0xc0, !PT ;  /* 0x0000001d14077212 */ /* 0x000fe400078ec0ff */
[----:B------:R-:W-:Y:S01]  /*e230*/  LOP3.LUT R16, R16, R11, RZ, 0xc0, !PT ;  /* 0x0000000b10107212 */ /* 0x000fe200078ec0ff */
[----:B------:R-:W-:Y:S02]  /*e240*/  IMAD.MOV R10, RZ, RZ, -R8 ;  /* 0x000000ffff0a7224 */ /* 0x000fe400078e0a08 */
[----:B------:R-:W-:Y:S02]  /*e250*/  IMAD R9, R22, R8, R7 ;  /* 0x0000000816097224 */ /* 0x000fe400078e0207 */
[----:B0-----:R-:W-:-:S02]  /*e260*/  IMAD R7, R10, R28, R17 ;  /* 0x0000001c0a077224 */ /* 0x001fc400078e0211 */
[----:B------:R-:W-:Y:S02]  /*e270*/  @P0 IMAD R24, R21, R19, R12 ;  /* 0x0000001315180224 */ /* 0x000fe400078e020c */
[----:B------:R-:W-:Y:S02]  /*e280*/  IMAD R10, R7, R23, R16 ;  /* 0x00000017070a7224 */ /* 0x000fe400078e0210 */
[----:B------:R-:W-:Y:S02]  /*e290*/  IMAD R9, R9, R30, R24 ;  /* 0x0000001e09097224 */ /* 0x000fe400078e0218 */
[----:B------:R-:W-:Y:S02]  /*e2a0*/  IMAD.MOV.U32 R8, RZ, RZ, 0x1 ;  /* 0x00000001ff087424 */ /* 0x000fe400078e00ff */
[----:B------:R-:W-:Y:S01]  /*e2b0*/  IMAD.MOV.U32 R7, RZ, RZ, R18 ;  /* 0x000000ffff077224 */ /* 0x000fe200078e0012 */
[----:B------:R-:W-:Y:S02]  /*e2c0*/  SEL R16, R10, R9, !P0 ;  /* 0x000000090a107207 */ /* 0x000fe40004000000 */
[----:B------:R-:W-:-:S07]  /*e2d0*/  SEL R9, R9, R10, !P0 ;  /* 0x0000000a09097207 */ /* 0x000fce0004000000 */
.L_x_40:
[----:B------:R-:W-:-:S08]  /*e2e0*/  NOP ;  /* 0x0000000000007918 */ /* 0x000fd00000000000 */
[----:B------:R-:W0:-:S00]  /*e2f0*/  USETMAXREG.DEALLOC.CTAPOOL 0x28 ;  /* 0x00000028000079c8 */ /* 0x000e0000080e0500 */
[----:B0-----:R-:W-:-:S13]  /*e300*/  ISETP.NE.AND P0, PT, R6, RZ, PT ;  /* 0x000000ff0600720c */ /* 0x001fda0003f05270 */
[----:B------:R-:W-:Y:S05]  /*e310*/  @P0 EXIT ;  /* 0x000000000000094d */ /* 0x000fea0003800000 */
[----:B------:R-:W-:Y:S01]  /*e320*/  LOP3.LUT P0, RZ, R8, 0xff, RZ, 0xc0, !PT ;  /* 0x000000ff08ff7812 */ /* 0x000fe2000780c0ff */
[----:B------:R-:W-:Y:S02]  /*e330*/  IMAD.MOV.U32 R13, RZ, RZ, 0x1 ;  /* 0x00000001ff0d7424 */ /* 0x000fe400078e00ff */
[----:B------:R-:W-:-:S10]  /*e340*/  IMAD.MOV.U32 R12, RZ, RZ, RZ ;  /* 0x000000ffff0c7224 */ /* 0x000fd400078e00ff */
[----:B------:R-:W-:Y:S05]  /*e350*/  @!P0 BRA `(.L_x_43) ;  /* 0x0000000c00708947 */ /* 0x000fea0003800000 */
[----:B------:R-:W0:Y:S01]  /*e360*/  LDC R6, c[0x0][0x28c] ;  /* 0x0000a300ff067b82 */ /* 0x000e220000000800 */
[----:B------:R-:W-:Y:S01]  /*e370*/  ULDC UR5, c[0x0][0x658] ;  /* 0x0001960000057ab9 */ /* 0x000fe20000000800 */
[----:B------:R-:W-:Y:S01]  /*e380*/  UMOV UR7, 0xffffffff ;  /* 0xffffffff00077882 */ /* 0x000fe20000000000 */
[----:B------:R-:W-:Y:S01]  /*e390*/  ULDC UR6, c[0x0][0xc] ;  /* 0x0000030000067ab9 */ /* 0x000fe20000000800 */
[----:B------:R-:W-:Y:S01]  /*e3a0*/  USHF.L.U32 UR9, UR7, UR5, URZ ;  /* 0x0000000507097299 */ /* 0x000fe2000800063f */
[C---:B------:R-:W-:Y:S01]  /*e3b0*/  LOP3.LUT P3, RZ, R4.reuse, 0x7f, RZ, 0xc0, !PT ;  /* 0x0000007f04ff7812 */ /* 0x040fe2000786c0ff */
[----:B------:R-:W-:Y:S01]  /*e3c0*/  UMOV UR8, 0x1 ;  /* 0x0000000100087882 */ /* 0x000fe20000000000 */
[----:B------:R-:W-:Y:S01]  /*e3d0*/  ULDC UR7, c[0x0][0x10] ;  /* 0x0000040000077ab9 */ /* 0x000fe20000000800 */
[----:B------:R-:W-:Y:S01]  /*e3e0*/  LOP3.LUT P0, RZ, R4, 0x1f, RZ, 0xc0, !PT ;  /* 0x0000001f04ff7812 */ /* 0x000fe2000780c0ff */
[----:B------:R-:W-:Y:S01]  /*e3f0*/  UIMAD.WIDE.U32 UR6, UR6, UR7, URZ ;  /* 0x00000007060672a5 */ /* 0x000fe2000f8e003f */
[----:B------:R-:W-:Y:S01]  /*e400*/  BSSY B0, `(.L_x_43) ;  /* 0x00000d1000007945 */ /* 0x000fe20003800000 */
[----:B------:R-:W-:Y:S01]  /*e410*/  USHF.L.U32 UR5, UR8, UR5, URZ ;  /* 0x0000000508057299 */ /* 0x000fe2000800063f */
[----:B------:R-:W-:Y:S01]  /*e420*/  IMAD.MOV.U32 R15, RZ, RZ, 0x1 ;  /* 0x00000001ff0f7424 */ /* 0x000fe200078e00ff */
[----:B------:R-:W-:Y:S01]  /*e430*/  LOP3.LUT R18, R5, 0x2, RZ, 0xfc, !PT ;  /* 0x0000000205127812 */ /* 0x000fe200078efcff */
[----:B------:R-:W-:Y:S01]  /*e440*/  ULDC UR8, c[0x0][0x14] ;  /* 0x0000050000087ab9 */ /* 0x000fe20000000800 */
[----:B------:R-:W-:Y:S01]  /*e450*/  PLOP3.LUT P0, PT, P0, P3, PT, 0x8a, 0x0 ;  /* 0x000000000000781c */ /* 0x000fe20000707172 */
[----:B------:R-:W-:Y:S01]  /*e460*/  UIMAD.WIDE.U32 UR30, UR6, UR8, URZ ;  /* 0x00000008061e72a5 */ /* 0x000fe2000f8e003f */
[----:B------:R-:W-:Y:S01]  /*e470*/  IMAD.MOV.U32 R13, RZ, RZ, 0x1 ;  /* 0x00000001ff0d7424 */ /* 0x000fe200078e00ff */
[----:B------:R-:W-:Y:S01]  /*e480*/  UIMAD UR7, UR7, UR8, URZ ;  /* 0x00000008070772a4 */ /* 0x000fe2000f8e023f */
[----:B------:R-:W-:Y:S01]  /*e490*/  IMAD.MOV.U32 R12, RZ, RZ, RZ ;  /* 0x000000ffff0c7224 */ /* 0x000fe200078e00ff */
[----:B------:R-:W-:Y:S01]  /*e4a0*/  ULDC UR4, c[0x0][0x600] ;  /* 0x0001800000047ab9 */ /* 0x000fe20000000800 */
[----:B------:R-:W-:-:S02]  /*e4b0*/  ULOP3.LUT UR6, URZ, UR9, URZ, 0x33, !UPT ;  /* 0x000000093f067292 */ /* 0x000fc4000f8e333f */
[----:B------:R-:W-:Y:S01]  /*e4c0*/  UIADD3 UR4, UR4, -0x1, URZ ;  /* 0xffffffff04047890 */ /* 0x000fe2000fffe03f */
[----:B0-----:R-:W-:Y:S01]  /*e4d0*/  VIADD R6, R6, 0xff ;  /* 0x000000ff06067836 */ /* 0x001fe20000000000 */
[----:B------:R-:W-:Y:S01]  /*e4e0*/  UIADD3 UR7, UR31, UR7, URZ ;  /* 0x000000071f077290 */ /* 0x000fe2000fffe03f */
[----:B------:R-:W-:-:S03]  /*e4f0*/  ULDC.64 UR38, c[0x0][0x198] ;  /* 0x0000660000267ab9 */ /* 0x000fc60000000a00 */
[----:B------:R-:W-:-:S04]  /*e500*/  SHF.R.S32.HI R11, RZ, 0x1f, R6 ;  /* 0x0000001fff0b7819 */ /* 0x000fc80000011406 */
[----:B------:R-:W-:-:S04]  /*e510*/  LEA.HI R11, R11, R6, RZ, 0x8 ;  /* 0x000000060b0b7211 */ /* 0x000fc800078f40ff */
[----:B------:R-:W-:-:S05]  /*e520*/  SHF.R.S32.HI R17, RZ, 0x8, R11 ;  /* 0x00000008ff117819 */ /* 0x000fca000001140b */
[----:B------:R-:W-:-:S07]  /*e530*/  VIADD R14, R17, 0x1 ;  /* 0x00000001110e7836 */ /* 0x000fce0000000000 */
.L_x_55:
[----:B------:R-:W-:-:S03]  /*e540*/  UMOV UR8, 0xffffffff ;  /* 0xffffffff00087882 */ /* 0x000fc60000000000 */
[----:B------:R-:W-:Y:S05]  /*e550*/  BRA.DIV UR8, `(.L_x_44) ;  /* 0x0000000e08987947 */ /* 0x000fea000b800000 */
[----:B------:R-:W-:-:S13]  /*e560*/  ELECT P1, URZ, PT ;  /* 0x00000000003f782f */ /* 0x000fda0003820000 */
.L_x_64:
[----:B------:R-:W0:Y:S01]  /*e570*/  LDC R4, c[0x0][0x28c] ;  /* 0x0000a300ff047b82 */ /* 0x000e220000000800 */
[----:B------:R-:W-:Y:S01]  /*e580*/  BSSY B1, `(.L_x_45) ;  /* 0x0000043000017945 */ /* 0x000fe20003800000 */
[----:B0-----:R-:W-:-:S13]  /*e590*/  ISETP.LT.OR P1, PT, R4, 0x1, !P1 ;  /* 0x000000010400780c */ /* 0x001fda0004f21670 */
[----:B------:R-:W-:Y:S05]  /*e5a0*/  @P1 BRA `(.L_x_46) ;  /* 0x0000000400001947 */ /* 0x000fea0003800000 */
[----:B------:R-:W-:Y:S02]  /*e5b0*/  IMAD R11, R9, 0x180, RZ ;  /* 0x00000180090b7824 */ /* 0x000fe400078e02ff */
[----:B------:R-:W-:Y:S02]  /*e5c0*/  IMAD.SHL.U32 R16, R16, 0x40, RZ ;  /* 0x0000004010107824 */ /* 0x000fe400078e00ff */
[----:B------:R-:W-:Y:S02]  /*e5d0*/  IMAD.MOV.U32 R21, RZ, RZ, RZ ;  /* 0x000000ffff157224 */ /* 0x000fe400078e00ff */
[----:B------:R-:W-:Y:S02]  /*e5e0*/  IMAD.MOV.U32 R4, RZ, RZ, R14 ;  /* 0x000000ffff047224 */ /* 0x000fe400078e000e */
[----:B------:R-:W-:Y:S02]  /*e5f0*/  IMAD.MOV.U32 R6, RZ, RZ, R13 ;  /* 0x000000ffff067224 */ /* 0x000fe400078e000d */
[----:B------:R-:W-:-:S07]  /*e600*/  IMAD.MOV.U32 R8, RZ, RZ, R12 ;  /* 0x000000ffff087224 */ /* 0x000fce00078e000c */
.L_x_50:
[----:B------:R-:W0:Y:S01]  /*e610*/  S2R R10, SR_CgaCtaId ;  /* 0x00000000000a7919 */ /* 0x000e220000008800 */
[----:B------:R-:W-:-:S04]  /*e620*/  MOV R9, 0x400 ;  /* 0x0000040000097802 */ /* 0x000fc80000000f00 */
[----:B0-----:R-:W-:Y:S02]  /*e630*/  LEA R19, R10, R9, 0x18 ;  /* 0x000000090a137211 */ /* 0x001fe400078ec0ff */
[----:B------:R-:W-:Y:S01]  /*e640*/  SHF.L.U32 R9, R6, 0x1f, RZ ;  /* 0x0000001f06097819 */ /* 0x000fe200000006ff */
[----:B------:R-:W0:Y:S02]  /*e650*/  @!P3 LDC R10, c[0x0][0x500] ;  /* 0x00014000ff0abb82 */ /* 0x000e240000000800 */
[----:B------:R-:W-:-:S04]  /*e660*/  IMAD R20, R8, 0x8, R19 ;  /* 0x0000000808147824 */ /* 0x000fc800078e0213 */
[----:B------:R-:W1:Y:S02]  /*e670*/  SYNCS.PHASECHK.TRANS64.TRYWAIT P1, [R20+URZ+0x10], R9 ;  /* 0x00001009140075a7 */ /* 0x000e64000802017f */
[----:B-1----:R-:W-:Y:S05]  /*e680*/  @!P1 BRA `(.L_x_47) ;  /* 0x0000000c006c9947 */ /* 0x002fea0003800000 */
.L_x_65:
[----:B-1----:R-:W-:Y:S01]  /*e690*/  PRMT R9, R18, 0x9910, RZ ;  /* 0x0000991012097816 */ /* 0x002fe200000000ff */
[----:B0-----:R0:W-:Y:S03]  /*e6a0*/  @!P3 SYNCS.ARRIVE.TRANS64 RZ, [R20+URZ], R10 ;  /* 0x0000000a14ffb9a7 */ /* 0x0011e6000800003f */
[----:B------:R-:W-:-:S13]  /*e6b0*/  ISETP.NE.AND P1, PT, R9, 0x2, PT ;  /* 0x000000020900780c */ /* 0x000fda0003f25270 */
[----:B0-----:R-:W-:Y:S05]  /*e6c0*/  @P1 BRA `(.L_x_48) ;  /* 0x0000000000041947 */ /* 0x001fea0003800000 */
[----:B------:R-:W-:Y:S01]  /*e6d0*/  BPT.TRAP 0x1 ;  /* 0x000000040000795c */ /* 0x000fe20000300000 */
.L_x_48:
[----:B------:R-:W-:Y:S05]  /*e6e0*/  @P0 BRA `(.L_x_49) ;  /* 0x0000000000040947 */ /* 0x000fea0003800000 */
[----:B------:R-:W-:Y:S01]  /*e6f0*/  BPT.TRAP 0x1 ;  /* 0x000000040000795c */ /* 0x000fe20000300000 */
.L_x_49:
[C-C-:B------:R-:W-:Y:S01]  /*e700*/  IMAD R9, R8.reuse, 0x18000, R19.reuse ;  /* 0x0001800008097824 */ /* 0x140fe200078e0213 */
[----:B------:R-:W-:Y:S01]  /*e710*/  R2UR UR34, R21 ;  /* 0x00000000152272ca */ /* 0x000fe200000e0000 */
[----:B------:R-:W-:Y:S01]  /*e720*/  IMAD R19, R8, 0x4000, R19 ;  /* 0x0000400008137824 */ /* 0x000fe200078e0213 */
[----:B------:R-:W-:Y:S01]  /*e730*/  R2UR UR33, R20 ;  /* 0x00000000142172ca */ /* 0x000fe200000e0000 */
[----:B------:R-:W-:Y:S01]  /*e740*/  VIADD R4, R4, 0xffffffff ;  /* 0xffffffff04047836 */ /* 0x000fe20000000000 */
[----:B------:R-:W-:Y:S01]  /*e750*/  R2UR UR24, R9 ;  /* 0x00000000091872ca */ /* 0x000fe200000e0000 */
[----:B------:R-:W-:Y:S01]  /*e760*/  UIADD3 UR14, UP0, UR38, 0xf0, URZ ;  /* 0x000000f0260e7890 */ /* 0x000fe2000ff1e03f */
[----:B------:R-:W-:Y:S01]  /*e770*/  R2UR UR8, R19 ;  /* 0x00000000130872ca */ /* 0x000fe200000e0000 */
[----:B------:R-:W-:Y:S01]  /*e780*/  UIADD3 UR40, UP1, UR38, 0x1f0, URZ ;  /* 0x000001f026287890 */ /* 0x000fe2000ff3e03f */
[----:B------:R-:W-:Y:S01]  /*e790*/  R2UR UR36, R7 ;  /* 0x00000000072472ca */ /* 0x000fe200000e0000 */
[----:B------:R-:W-:Y:S01]  /*e7a0*/  UIADD3.X UR15, URZ, UR39, URZ, UP0, !UPT ;  /* 0x000000273f0f7290 */ /* 0x000fe200087fe43f */
[----:B------:R-:W-:Y:S01]  /*e7b0*/  R2UR UR35, R11 ;  /* 0x000000000b2372ca */ /* 0x000fe200000e0000 */
[----:B------:R-:W-:Y:S01]  /*e7c0*/  UIADD3.X UR41, URZ, UR39, URZ, UP1, !UPT ;  /* 0x000000273f297290 */ /* 0x000fe20008ffe43f */
[----:B------:R-:W-:Y:S01]  /*e7d0*/  R2UR UR19, R16 ;  /* 0x00000000101372ca */ /* 0x000fe200000e0000 */
[----:B------:R-:W-:Y:S01]  /*e7e0*/  UIADD3 UR26, UR34, 0x80, URZ ;  /* 0x00000080221a7890 */ /* 0x000fe2000fffe03f */
[----:B------:R-:W-:Y:S01]  /*e7f0*/  ISETP.GT.AND P2, PT, R4, 0x1, PT ;  /* 0x000000010400780c */ /* 0x000fe20003f44270 */
[----:B------:R-:W-:Y:S01]  /*e800*/  VIADD R8, R8, 0x1 ;  /* 0x0000000108087836 */ /* 0x000fe20000000000 */
[----:B------:R-:W-:Y:S01]  /*e810*/  UMOV UR22, 0x0 ;  /* 0x0000000000167882 */ /* 0x000fe20000000000 */
[----:B------:R-:W-:Y:S01]  /*e820*/  UIADD3 UR32, UR24, 0x100, URZ ;  /* 0x0000010018207890 */ /* 0x000fe2000fffe03f */
[----:B------:R-:W-:Y:S01]  /*e830*/  VIADD R21, R21, 0x100 ;  /* 0x0000010015157836 */ /* 0x000fe20000000000 */
[----:B------:R-:W-:Y:S01]  /*e840*/  UIADD3 UR24, UR24, 0xc100, URZ ;  /* 0x0000c10018187890 */ /* 0x000fe2000fffe03f */
[----:B------:R-:W-:Y:S01]  /*e850*/  ISETP.NE.AND P1, PT, R8, 0x2, PT ;  /* 0x000000020800780c */ /* 0x000fe20003f25270 */
[----:B------:R-:W-:-:S02]  /*e860*/  UIADD3 UR16, UR8, 0x30100, URZ ;  /* 0x0003010008107890 */ /* 0x000fc4000fffe03f */
[----:B------:R-:W-:Y:S01]  /*e870*/  UIADD3 UR8, UR8, 0x32100, URZ ;  /* 0x0003210008087890 */ /* 0x000fe2000fffe03f */
[----:B------:R-:W-:Y:S01]  /*e880*/  SEL R9, RZ, 0x1, P1 ;  /* 0x00000001ff097807 */ /* 0x000fe20000800000 */
[----:B------:R-:W-:Y:S01]  /*e890*/  UMOV UR23, 0x10000000 ;  /* 0x1000000000177882 */ /* 0x000fe20000000000 */
[----:B------:R-:W-:Y:S01]  /*e8a0*/  UMOV UR25, UR33 ;  /* 0x0000002100197c82 */ /* 0x000fe20008000000 */
[----:B------:R-:W-:Y:S01]  /*e8b0*/  UMOV UR28, UR36 ;  /* 0x00000024001c7c82 */ /* 0x000fe20008000000 */
[----:B------:R-:W-:Y:S01]  /*e8c0*/  UMOV UR27, UR35 ;  /* 0x00000023001b7c82 */ /* 0x000fe20008000000 */
[----:B------:R-:W-:Y:S01]  /*e8d0*/  UMOV UR17, UR33 ;  /* 0x0000002100117c82 */ /* 0x000fe20008000000 */
[----:B------:R-:W-:Y:S01]  /*e8e0*/  UMOV UR18, UR34 ;  /* 0x0000002200127c82 */ /* 0x000fe20008000000 */
[----:B------:R-:W-:Y:S01]  /*e8f0*/  UMOV UR20, UR36 ;  /* 0x0000002400147c82 */ /* 0x000fe20008000000 */
[----:B------:R0:W-:Y:S01]  /*e900*/  UTMALDG.3D [UR32], [UR14], desc[UR22] ;  /* 0x000016200e0075b4 */ /* 0x0001e20008011000 */
[----:B------:R-:W-:Y:S01]  /*e910*/  UMOV UR9, UR33 ;  /* 0x0000002100097c82 */ /* 0x000fe20008000000 */
[----:B------:R-:W-:Y:S01]  /*e920*/  UMOV UR11, UR19 ;  /* 0x00000013000b7c82 */ /* 0x000fe20008000000 */
[----:B------:R-:W-:Y:S01]  /*e930*/  UMOV UR12, UR36 ;  /* 0x00000024000c7c82 */ /* 0x000fe20008000000 */
[----:B------:R-:W-:Y:S01]  /*e940*/  UMOV UR10, UR26 ;  /* 0x0000001a000a7c82 */ /* 0x000fe20008000000 */
[----:B------:R-:W-:-:S02]  /*e950*/  LOP3.LUT R6, R6, R9, RZ, 0x3c, !PT ;  /* 0x0000000906067212 */ /* 0x000fc400078e3cff */
[----:B------:R-:W-:Y:S01]  /*e960*/  SEL R8, R8, RZ, P1 ;  /* 0x000000ff08087207 */ /* 0x000fe20000800000 */
[----:B------:R0:W-:Y:S01]  /*e970*/  UTMALDG.3D [UR24], [UR14], desc[UR22] ;  /* 0x000016180e0075b4 */ /* 0x0001e20008011000 */
[----:B------:R0:W-:Y:S01]  /*e980*/  UTMALDG.3D [UR16], [UR40], desc[UR22] ;  /* 0x00001610280075b4 */ /* 0x0001e20008011000 */
[----:B------:R0:W-:Y:S02]  /*e990*/  UTMALDG.3D [UR8], [UR40], desc[UR22] ;  /* 0x00001608280075b4 */ /* 0x0001e40008011000 */
[----:B0-----:R-:W-:Y:S05]  /*e9a0*/  @P2 BRA `(.L_x_50) ;  /* 0xfffffffc00182947 */ /* 0x001fea000383ffff */
.L_x_46:
[----:B------:R-:W-:Y:S05]  /*e9b0*/  BSYNC B1 ;  /* 0x0000000000017941 */ /* 0x000fea0003800000 */
.L_x_45:
[----:B------:R-:W-:Y:S01]  /*e9c0*/  LOP3.LUT P2, RZ, R15, 0xff, RZ, 0xc0, !PT ;  /* 0x000000ff0fff7812 */ /* 0x000fe2000784c0ff */
[----:B------:R-:W-:Y:S01]  /*e9d0*/  IMAD.IADD R12, R17, 0x1, R12 ;  /* 0x00000001110c7824 */ /* 0x000fe200078e020c */
[----:B------:R-:W-:Y:S01]  /*e9e0*/  IADD3 R3, P4, R3, UR30, RZ ;  /* 0x0000001e03037c10 */ /* 0x000fe2000ff9e0ff */
[----:B------:R-:W-:Y:S01]  /*e9f0*/  ULDC.64 UR8, c[0x0][0x650] ;  /* 0x0001940000087ab9 */ /* 0x000fe20000000a00 */
[----:B------:R-:W-:Y:S01]  /*ea00*/  BSSY B1, `(.L_x_51) ;  /* 0x000006e000017945 */ /* 0x000fe20003800000 */
[----:B------:R-:W-:Y:S01]  /*ea10*/  IMAD.MOV.U32 R9, RZ, RZ, -0x1 ;  /* 0xffffffffff097424 */ /* 0x000fe200078e00ff */
[----:B------:R-:W-:Y:S01]  /*ea20*/  SHF.R.U32.HI R4, RZ, 0x1, R12 ;  /* 0x00000001ff047819 */ /* 0x000fe2000001160c */
[----:B------:R-:W-:Y:S01]  /*ea30*/  IMAD.MOV.U32 R16, RZ, RZ, -0x1 ;  /* 0xffffffffff107424 */ /* 0x000fe200078e00ff */
[----:B------:R-:W-:Y:S02]  /*ea40*/  ISETP.GT.U32.AND P1, PT, R12, 0x1, PT ;  /* 0x000000010c00780c */ /* 0x000fe40003f24070 */
[----:B------:R-:W-:-:S02]  /*ea50*/  LOP3.LUT R4, R4, 0x1, RZ, 0xc0, !PT ;  /* 0x0000000104047812 */ /* 0x000fc400078ec0ff */
[----:B------:R-:W-:Y:S01]  /*ea60*/  ISETP.LT.U32.AND P1, PT, R17, 0x2, P1 ;  /* 0x000000021100780c */ /* 0x000fe20000f21070 */
[----:B------:R-:W0:Y:S01]  /*ea70*/  @P2 S2R R7, SR_CgaCtaId ;  /* 0x0000000000072919 */ /* 0x000e220000008800 */
[----:B------:R-:W-:Y:S02]  /*ea80*/  @P2 MOV R6, 0x400 ;  /* 0x0000040000062802 */ /* 0x000fe40000000f00 */
[----:B------:R-:W-:Y:S02]  /*ea90*/  IADD3.X R2, R2, UR7, RZ, P4, !PT ;  /* 0x0000000702027c10 */ /* 0x000fe4000a7fe4ff */
[----:B------:R-:W-:Y:S02]  /*eaa0*/  ISETP.GE.U32.AND P4, PT, R3, UR8, PT ;  /* 0x0000000803007c0c */ /* 0x000fe4000bf86070 */
[----:B------:R-:W-:Y:S02]  /*eab0*/  LOP3.LUT R12, R12, 0x1, RZ, 0xc0, !PT ;  /* 0x000000010c0c7812 */ /* 0x000fe400078ec0ff */
[----:B------:R-:W-:-:S02]  /*eac0*/  PRMT R15, RZ, 0x7610, R15 ;  /* 0x00007610ff0f7816 */ /* 0x000fc4000000000f */
[----:B0-----:R-:W-:Y:S01]  /*ead0*/  @P2 LEA R6, R7, R6, 0x18 ;  /* 0x0000000607062211 */ /* 0x001fe200078ec0ff */
[----:B------:R-:W-:-:S03]  /*eae0*/  IMAD.MOV.U32 R7, RZ, RZ, -0x1 ;  /* 0xffffffffff077424 */ /* 0x000fc600078e00ff */
[----:B------:R0:W-:Y:S01]  /*eaf0*/  @P2 SYNCS.ARRIVE.TRANS64.A1T0 RZ, [R6+URZ+0x38], RZ ;  /* 0x000038ff06ff29a7 */ /* 0x0001e2000810003f */
[----:B------:R-:W-:Y:S02]  /*eb00*/  ISETP.NE.U32.AND P2, PT, R4, 0x1, PT ;  /* 0x000000010400780c */ /* 0x000fe40003f45070 */
[----:B------:R-:W-:Y:S02]  /*eb10*/  SEL R4, RZ, 0x1, !P1 ;  /* 0x00000001ff047807 */ /* 0x000fe40004800000 */
[----:B------:R-:W-:Y:S02]  /*eb20*/  ISETP.GE.U32.AND.EX P1, PT, R2, UR9, PT, P4 ;  /* 0x0000000902007c0c */ /* 0x000fe4000bf26140 */
[----:B------:R-:W-:-:S04]  /*eb30*/  ISETP.GT.U32.AND P2, PT, R17, 0x1, !P2 ;  /* 0x000000011100780c */ /* 0x000fc80005744070 */
[----:B0-----:R-:W-:-:S04]  /*eb40*/  SEL R6, RZ, 0x1, !P2 ;  /* 0x00000001ff067807 */ /* 0x001fc80005000000 */
[--C-:B------:R-:W-:Y:S02]  /*eb50*/  LOP3.LUT R13, R6, R13, R4.reuse, 0x96, !PT ;  /* 0x0000000d060d7212 */ /* 0x100fe400078e9604 */
[----:B------:R-:W-:Y:S01]  /*eb60*/  PRMT R4, RZ, 0x7610, R4 ;  /* 0x00007610ff047816 */ /* 0x000fe20000000004 */
[----:B------:R-:W-:Y:S06]  /*eb70*/  @P1 BRA `(.L_x_52) ;  /* 0x0000000400581947 */ /* 0x000fec0003800000 */
[----:B------:R-:W-:Y:S01]  /*eb80*/  ULDC.64 UR8, c[0x0][0x628] ;  /* 0x00018a0000087ab9 */ /* 0x000fe20000000a00 */
[----:B------:R-:W0:Y:S01]  /*eb90*/  S2R R16, SR_CTAID.X ;  /* 0x0000000000107919 */ /* 0x000e220000002500 */
[----:B------:R-:W-:Y:S01]  /*eba0*/  ISETP.NE.U32.AND P1, PT, RZ, UR8, PT ;  /* 0x00000008ff007c0c */ /* 0x000fe2000bf25070 */
[----:B------:R-:W-:Y:S01]  /*ebb0*/  ULDC UR11, c[0x0][0x630] ;  /* 0x00018c00000b7ab9 */ /* 0x000fe20000000800 */
[----:B------:R-:W-:Y:S01]  /*ebc0*/  IMAD.MOV.U32 R6, RZ, RZ, R3 ;  /* 0x000000ffff067224 */ /* 0x000fe200078e0003 */
[----:B------:R-:W1:Y:S01]  /*ebd0*/  S2R R4, SR_CTAID.Y ;  /* 0x0000000000047919 */ /* 0x000e620000002600 */
[----:B------:R-:W-:Y:S01]  /*ebe0*/  ISETP.NE.AND.EX P1, PT, RZ, UR9, PT, P1 ;  /* 0x00000009ff007c0c */ /* 0x000fe2000bf25310 */
[----:B------:R-:W-:-:S12]  /*ebf0*/  IMAD.MOV.U32 R7, RZ, RZ, R2 ;  /* 0x000000ffff077224 */ /* 0x000fd800078e0002 */
[----:B------:R-:W-:Y:S05]  /*ec00*/  @!P1 BRA `(.L_x_53) ;  /* 0x0000000000289947 */ /* 0x000fea0003800000 */
[----:B------:R-:W-:Y:S02]  /*ec10*/  ULDC UR10, c[0x0][0x634] ;  /* 0x00018d00000a7ab9 */ /* 0x000fe40000000800 */
[----:B------:R-:W-:-:S05]  /*ec20*/  IADD3 R11, P1, R3, UR10, RZ ;  /* 0x0000000a030b7c10 */ /* 0x000fca000ff3e0ff */
[----:B------:R-:W-:-:S04]  /*ec30*/  IMAD.X R19, RZ, RZ, R2, P1 ;  /* 0x000000ffff137224 */ /* 0x000fc800008e0602 */
[----:B------:R-:W-:-:S04]  /*ec40*/  IMAD.WIDE.U32 R8, R19, UR8, RZ ;  /* 0x0000000813087c25 */ /* 0x000fc8000f8e00ff */
[----:B------:R-:W-:-:S04]  /*ec50*/  IMAD.WIDE.U32 R8, P1, R11, UR9, R8 ;  /* 0x000000090b087c25 */ /* 0x000fc8000f820008 */
[----:B------:R-:W-:-:S04]  /*ec60*/  IMAD.WIDE.U32 R10, R11, UR8, RZ ;  /* 0x000000080b0a7c25 */ /* 0x000fc8000f8e00ff */
[----:B------:R-:W-:Y:S01]  /*ec70*/  IMAD.X R7, RZ, RZ, RZ, P1 ;  /* 0x000000ffff077224 */ /* 0x000fe200008e06ff */
[----:B------:R-:W-:Y:S01]  /*ec80*/  IADD3 RZ, P1, R11, R8, RZ ;  /* 0x000000080bff7210 */ /* 0x000fe20007f3e0ff */
[----:B------:R-:W-:-:S04]  /*ec90*/  IMAD.MOV.U32 R6, RZ, RZ, R9 ;  /* 0x000000ffff067224 */ /* 0x000fc800078e0009 */
[----:B------:R-:W-:-:S08]  /*eca0*/  IMAD.WIDE.U32.X R6, R19, UR9, R6, P1 ;  /* 0x0000000913067c25 */ /* 0x000fd000088e0406 */
.L_x_53:
[--C-:B------:R-:W-:Y:S01]  /*ecb0*/  SHF.R.U64 R10, R6, UR11, R7.reuse ;  /* 0x0000000b060a7c19 */ /* 0x100fe20008001207 */
[----:B------:R-:W-:Y:S01]  /*ecc0*/  ULDC.64 UR8, c[0x0][0x620] ;  /* 0x0001880000087ab9 */ /* 0x000fe20000000a00 */
[----:B------:R-:W-:Y:S01]  /*ecd0*/  SHF.R.U32.HI R6, RZ, UR11, R7 ;  /* 0x0000000bff067c19 */ /* 0x000fe20008011607 */
[----:B------:R-:W-:Y:S01]  /*ece0*/  IMAD.MOV.U32 R7, RZ, RZ, R2 ;  /* 0x000000ffff077224 */ /* 0x000fe200078e0002 */
[----:B------:R-:W-:Y:S01]  /*ecf0*/  IADD3 R9, P1, RZ, -R10, RZ ;  /* 0x8000000aff097210 */ /* 0x000fe20007f3e0ff */
[----:B------:R-:W2:Y:S01]  /*ed00*/  LDC R25, c[0x0][0x144] ;  /* 0x00005100ff197b82 */ /* 0x000ea20000000800 */
[----:B0-----:R-:W-:Y:S01]  /*ed10*/  I2FP.F32.U32 R11, R16 ;  /* 0x00000010000b7245 */ /* 0x001fe20000201000 */
[----:B------:R-:W-:Y:S01]  /*ed20*/  ULDC.64 UR12, c[0x0][0x640] ;  /* 0x00019000000c7ab9 */ /* 0x000fe20000000a00 */
[----:B------:R-:W-:Y:S01]  /*ed30*/  ULDC UR10, c[0x0][0x608] ;  /* 0x00018200000a7ab9 */ /* 0x000fe20000000800 */
[----:B------:R-:W-:Y:S01]  /*ed40*/  IMAD.X R6, RZ, RZ, ~R6, P1 ;  /* 0x000000ffff067224 */ /* 0x000fe200008e0e06 */
[----:B------:R-:W-:-:S03]  /*ed50*/  ISETP.NE.U32.AND P1, PT, RZ, UR12, PT ;  /* 0x0000000cff007c0c */ /* 0x000fc6000bf25070 */
[----:B------:R-:W-:Y:S01]  /*ed60*/  IMAD R8, R6, UR8, RZ ;  /* 0x0000000806087c24 */ /* 0x000fe2000f8e02ff */
[----:B------:R-:W0:Y:S01]  /*ed70*/  LDC R21, c[0x0][0x148] ;  /* 0x00005200ff157b82 */ /* 0x000e220000000800 */
[----:B------:R-:W-:Y:S01]  /*ed80*/  IMAD.MOV.U32 R6, RZ, RZ, R3 ;  /* 0x000000ffff067224 */ /* 0x000fe200078e0003 */
[----:B------:R-:W-:-:S03]  /*ed90*/  ISETP.NE.AND.EX P1, PT, RZ, UR13, PT, P1 ;  /* 0x0000000dff007c0c */ /* 0x000fc6000bf25310 */
[----:B------:R-:W-:Y:S01]  /*eda0*/  IMAD.WIDE.U32 R6, R9, UR8, R6 ;  /* 0x0000000809067c25 */ /* 0x000fe2000f8e0006 */
[----:B------:R-:W-:-:S03]  /*edb0*/  ULDC UR8, c[0x0][0x150] ;  /* 0x0000540000087ab9 */ /* 0x000fc60000000800 */
[----:B------:R-:W-:Y:S02]  /*edc0*/  IMAD R9, R9, UR9, R8 ;  /* 0x0000000909097c24 */ /* 0x000fe4000f8e0208 */
[----:B------:R-:W-:Y:S01]  /*edd0*/  FMUL R8, R11, UR8 ;  /* 0x000000080b087c20 */ /* 0x000fe20008400000 */
[----:B------:R-:W-:Y:S01]  /*ede0*/  ULDC UR8, c[0x0][0x618] ;  /* 0x0001860000087ab9 */ /* 0x000fe20000000800 */
[----:B------:R-:W-:Y:S01]  /*edf0*/  ULDC UR9, c[0x0][0x154] ;  /* 0x0000550000097ab9 */ /* 0x000fe20000000800 */
[----:B------:R-:W-:-:S03]  /*ee00*/  IMAD.IADD R7, R7, 0x1, R9 ;  /* 0x0000000107077824 */ /* 0x000fc600078e0209 */
[----:B------:R-:W3:Y:S02]  /*ee10*/  F2I.U32.TRUNC.NTZ R8, R8 ;  /* 0x0000000800087305 */ /* 0x000ee4000020f000 */
[----:B------:R-:W-:Y:S02]  /*ee20*/  SHF.R.U64 R11, R6, UR8, R7 ;  /* 0x00000008060b7c19 */ /* 0x000fe40008001207 */
[----:B-1----:R-:W-:-:S05]  /*ee30*/  I2FP.F32.U32 R6, R4 ;  /* 0x0000000400067245 */ /* 0x002fca0000201000 */
[----:B------:R-:W-:Y:S01]  /*ee40*/  FMUL R22, R6, UR9 ;  /* 0x0000000906167c20 */ /* 0x000fe20008400000 */
[----:B------:R-:W-:Y:S01]  /*ee50*/  SHF.R.U32.HI R6, RZ, UR8, R7 ;  /* 0x00000008ff067c19 */ /* 0x000fe20008011607 */
[----:B------:R-:W-:-:S03]  /*ee60*/  ULDC UR8, c[0x0][0x658] ;  /* 0x0001960000087ab9 */ /* 0x000fc60000000800 */
[--C-:B------:R-:W-:Y:S01]  /*ee70*/  SHF.R.U64 R20, R11, UR10, R6.reuse ;  /* 0x0000000a0b147c19 */ /* 0x100fe20008001206 */
[----:B------:R-:W1:Y:S01]  /*ee80*/  F2I.U32.TRUNC.NTZ R22, R22 ;  /* 0x0000001600167305 */ /* 0x000e62000020f000 */
[----:B------:R-:W-:Y:S01]  /*ee90*/  SHF.R.U32.HI R7, RZ, UR10, R6 ;  /* 0x0000000aff077c19 */ /* 0x000fe20008011606 */
[----:B---3--:R-:W-:-:S03]  /*eea0*/  IMAD.MOV R8, RZ, RZ, -R8 ;  /* 0x000000ffff087224 */ /* 0x008fc600078e0a08 */
[--C-:B------:R-:W-:Y:S01]  /*eeb0*/  SHF.R.U64 R19, R20, UR8, R7.reuse ;  /* 0x0000000814137c19 */ /* 0x100fe20008001207 */
[----:B--2---:R-:W-:Y:S01]  /*eec0*/  IMAD R16, R25, R8, R16 ;  /* 0x0000000819107224 */ /* 0x004fe200078e0210 */
[----:B------:R-:W-:-:S03]  /*eed0*/  SHF.R.U32.HI R23, RZ, UR8, R7 ;  /* 0x00000008ff177c19 */ /* 0x000fc60008011607 */
[----:B------:R-:W-:Y:S02]  /*eee0*/  IMAD.MOV.U32 R6, RZ, RZ, R19 ;  /* 0x000000ffff067224 */ /* 0x000fe400078e0013 */
[----:B------:R-:W-:Y:S01]  /*eef0*/  IMAD.MOV.U32 R7, RZ, RZ, R23 ;  /* 0x000000ffff077224 */ /* 0x000fe200078e0017 */
[----:B------:R-:W-:Y:S06]  /*ef00*/  @!P1 BRA `(.L_x_54) ;  /* 0x0000000000289947 */ /* 0x000fec0003800000 */
[----:B------:R-:W-:Y:S02]  /*ef10*/  ULDC UR8, c[0x0][0x64c] ;  /* 0x0001930000087ab9 */ /* 0x000fe40000000800 */
[----:B------:R-:W-:-:S05]  /*ef20*/  IADD3 R7, P1, R19, UR8, RZ ;  /* 0x0000000813077c10 */ /* 0x000fca000ff3e0ff */
[----:B------:R-:W-:-:S04]  /*ef30*/  IMAD.X R23, RZ, RZ, R23, P1 ;  /* 0x000000ffff177224 */ /* 0x000fc800008e0617 */
[----:B------:R-:W-:-:S04]  /*ef40*/  IMAD.WIDE.U32 R8, R23, UR12, RZ ;  /* 0x0000000c17087c25 */ /* 0x000fc8000f8e00ff */
[----:B------:R-:W-:-:S04]  /*ef50*/  IMAD.WIDE.U32 R8, P1, R7, UR13, R8 ;  /* 0x0000000d07087c25 */ /* 0x000fc8000f820008 */
[----:B------:R-:W-:-:S04]  /*ef60*/  IMAD.WIDE.U32 R6, R7, UR12, RZ ;  /* 0x0000000c07067c25 */ /* 0x000fc8000f8e00ff */
[----:B------:R-:W-:Y:S01]  /*ef70*/  IMAD.MOV.U32 R6, RZ, RZ, R9 ;  /* 0x000000ffff067224 */ /* 0x000fe200078e0009 */
[----:B------:R-:W-:Y:S01]  /*ef80*/  IADD3 RZ, P2, R7, R8, RZ ;  /* 0x0000000807ff7210 */ /* 0x000fe20007f5e0ff */
[----:B------:R-:W-:-:S04]  /*ef90*/  IMAD.X R7, RZ, RZ, RZ, P1 ;  /* 0x000000ffff077224 */ /* 0x000fc800008e06ff */
[----:B------:R-:W-:-:S08]  /*efa0*/  IMAD.WIDE.U32.X R6, R23, UR13, R6, P2 ;  /* 0x0000000d17067c25 */ /* 0x000fd000090e0406 */
.L_x_54:
[----:B------:R-:W-:Y:S01]  /*efb0*/  ISETP.NE.AND P1, PT, R0, 0x1, PT ;  /* 0x000000010000780c */ /* 0x000fe20003f25270 */
[----:B------:R-:W-:Y:S01]  /*efc0*/  ULDC UR8, c[0x0][0x648] ;  /* 0x0001920000087ab9 */ /* 0x000fe20000000800 */
[----:B-1----:R-:W-:Y:S01]  /*efd0*/  IMAD.MOV R22, RZ, RZ, -R22 ;  /* 0x000000ffff167224 */ /* 0x002fe200078e0a16 */
[----:B------:R-:W-:Y:S01]  /*efe0*/  SHF.R.U64 R7, R6, UR8, R7 ;  /* 0x0000000806077c19 */ /* 0x000fe20008001207 */
[----:B------:R-:W-:Y:S01]  /*eff0*/  ULDC UR8, c[0x0][0x638] ;  /* 0x00018e0000087ab9 */ /* 0x000fe20000000800 */
[----:B------:R-:W-:Y:S01]  /*f000*/  LOP3.LUT R20, R20, UR6, RZ, 0xc0, !PT ;  /* 0x0000000614147c12 */ /* 0x000fe2000f8ec0ff */
[----:B------:R-:W-:Y:S01]  /*f010*/  ULDC UR9, c[0x0][0x610] ;  /* 0x0001840000097ab9 */ /* 0x000fe20000000800 */
[----:B------:R-:W-:-:S03]  /*f020*/  LOP3.LUT R6, R11, UR4, RZ, 0xc0, !PT ;  /* 0x000000040b067c12 */ /* 0x000fc6000f8ec0ff */
[----:B------:R-:W-:-:S03]  /*f030*/  IMAD R9, R7, UR5, R20 ;  /* 0x0000000507097c24 */ /* 0x000fc6000f8e0214 */
[----:B0-----:R-:W-:Y:S02]  /*f040*/  @P1 IMAD R16, R21, R22, R4 ;  /* 0x0000001615101224 */ /* 0x001fe400078e0204 */
[----:B------:R-:W-:Y:S02]  /*f050*/  IMAD.MOV R4, RZ, RZ, -R7 ;  /* 0x000000ffff047224 */ /* 0x000fe400078e0a07 */
[----:B------:R-:W-:Y:S02]  /*f060*/  IMAD R9, R9, UR9, R16 ;  /* 0x0000000909097c24 */ /* 0x000fe4000f8e0210 */
[----:B------:R-:W-:Y:S01]  /*f070*/  IMAD R19, R4, UR8, R19 ;  /* 0x0000000804137c24 */ /* 0x000fe2000f8e0213 */
[----:B------:R-:W-:Y:S01]  /*f080*/  ULDC UR8, c[0x0][0x600] ;  /* 0x0001800000087ab9 */ /* 0x000fe20000000800 */
[----:B------:R-:W-:Y:S02]  /*f090*/  IMAD.MOV.U32 R4, RZ, RZ, 0x1 ;  /* 0x00000001ff047424 */ /* 0x000fe400078e00ff */
[----:B------:R-:W-:-:S02]  /*f0a0*/  IMAD R6, R19, UR8, R6 ;  /* 0x0000000813067c24 */ /* 0x000fc4000f8e0206 */
[----:B------:R-:W-:-:S03]  /*f0b0*/  IMAD.MOV.U32 R7, RZ, RZ, R10 ;  /* 0x000000ffff077224 */ /* 0x000fc600078e000a */
[----:B------:R-:W-:Y:S02]  /*f0c0*/  SEL R16, R6, R9, !P1 ;  /* 0x0000000906107207 */ /* 0x000fe40004800000 */
[----:B------:R-:W-:-:S07]  /*f0d0*/  SEL R9, R9, R6, !P1 ;  /* 0x0000000609097207 */ /* 0x000fce0004800000 */
.L_x_52:
[----:B------:R-:W-:Y:S05]  /*f0e0*/  BSYNC B1 ;  /* 0x0000000000017941 */ /* 0x000fea0003800000 */
.L_x_51:
[----:B------:R-:W-:-:S13]  /*f0f0*/  LOP3.LUT P1, RZ, R4, 0xff, RZ, 0xc0, !PT ;  /* 0x000000ff04ff7812 */ /* 0x000fda000782c0ff */
[----:B------:R-:W-:Y:S05]  /*f100*/  @P1 BRA `(.L_x_55) ;  /* 0xfffffff4000c1947 */ /* 0x000fea000383ffff */
[----:B------:R-:W-:Y:S05]  /*f110*/  BSYNC B0 ;  /* 0x0000000000007941 */ /* 0x000fea0003800000 */
.L_x_43:
[----:B------:R-:W-:-:S03]  /*f120*/  UMOV UR8, 0xffffffff ;  /* 0xffffffff00087882 */ /* 0x000fc60000000000 */
[----:B------:R-:W-:Y:S05]  /*f130*/  BRA.DIV UR8, `(.L_x_56) ;  /* 0x0000000208d47947 */ /* 0x000fea000b800000 */
[----:B------:R-:W-:-:S13]  /*f140*/  ELECT P0, URZ, PT ;  /* 0x00000000003f782f */ /* 0x000fda0003800000 */
.L_x_68:
[----:B------:R-:W-:Y:S04]  /*f150*/  BSSY B0, `(.L_x_57) ;  /* 0x0000019000007945 */ /* 0x000fe80003800000 */
[----:B------:R-:W-:Y:S05]  /*f160*/  @!P0 BRA `(.L_x_58) ;  /* 0x00000000005c8947 */ /* 0x000fea0003800000 */
[----:B------:R-:W-:-:S04]  /*f170*/  LOP3.LUT R5, R5, 0x2, RZ, 0xfc, !PT ;  /* 0x0000000205057812 */ /* 0x000fc800078efcff */
[----:B------:R-:W-:-:S13]  /*f180*/  ISETP.NE.AND P0, PT, R5, 0x3, PT ;  /* 0x000000030500780c */ /* 0x000fda0003f05270 */
[----:B------:R-:W-:Y:S05]  /*f190*/  @!P0 BRA `(.L_x_59) ;  /* 0x0000000000048947 */ /* 0x000fea0003800000 */
[----:B------:R-:W-:Y:S01]  /*f1a0*/  BPT.TRAP 0x1 ;  /* 0x000000040000795c */ /* 0x000fe20000300000 */
.L_x_59:
[----:B------:R-:W0:Y:S01]  /*f1b0*/  S2R R3, SR_CgaCtaId ;  /* 0x0000000000037919 */ /* 0x000e220000008800 */
[----:B------:R-:W-:Y:S02]  /*f1c0*/  MOV R0, 0x400 ;  /* 0x0000040000007802 */ /* 0x000fe40000000f00 */
[----:B------:R-:W-:Y:S02]  /*f1d0*/  SHF.L.U32 R2, R13, 0x1f, RZ ;  /* 0x0000001f0d027819 */ /* 0x000fe400000006ff */
[----:B0-----:R-:W-:-:S05]  /*f1e0*/  LEA R3, R3, R0, 0x18 ;  /* 0x0000000003037211 */ /* 0x001fca00078ec0ff */
[----:B------:R-:W-:-:S04]  /*f1f0*/  VIADD R3, R3, 0x10 ;  /* 0x0000001003037836 */ /* 0x000fc80000000000 */
[C---:B------:R-:W-:Y:S02]  /*f200*/  IMAD R5, R12.reuse, 0x8, R3 ;  /* 0x000000080c057824 */ /* 0x040fe400078e0203 */
[----:B------:R-:W-:Y:S02]  /*f210*/  VIADD R12, R12, 0x1 ;  /* 0x000000010c0c7836 */ /* 0x000fe40000000000 */
[----:B------:R-:W0:Y:S03]  /*f220*/  SYNCS.PHASECHK.TRANS64.TRYWAIT P0, [R5+URZ], R2 ;  /* 0x00000002050075a7 */ /* 0x000e26000800017f */
[----:B------:R-:W-:-:S04]  /*f230*/  ISETP.NE.AND P1, PT, R12, 0x2, PT ;  /* 0x000000020c00780c */ /* 0x000fc80003f25270 */
[----:B------:R-:W-:Y:S02]  /*f240*/  SEL R0, RZ, 0x1, P1 ;  /* 0x00000001ff007807 */ /* 0x000fe40000800000 */
[----:B------:R-:W-:Y:S02]  /*f250*/  SEL R12, R12, RZ, P1 ;  /* 0x000000ff0c0c7207 */ /* 0x000fe40000800000 */
[----:B------:R-:W-:Y:S01]  /*f260*/  LOP3.LUT R0, R13, R0, RZ, 0x3c, !PT ;  /* 0x000000000d007212 */ /* 0x000fe200078e3cff */
[----:B0-----:R-:W-:Y:S06]  /*f270*/  @!P0 BRA `(.L_x_60) ;  /* 0x0000000000a88947 */ /* 0x001fec0003800000 */
.L_x_69:
[----:B------:R-:W-:Y:S01]  /*f280*/  IMAD R3, R12, 0x8, R3 ;  /* 0x000000080c037824 */ /* 0x000fe200078e0203 */
[----:B------:R-:W-:-:S07]  /*f290*/  SHF.L.U32 R0, R0, 0x1f, RZ ;  /* 0x0000001f00007819 */ /* 0x000fce00000006ff */
.L_x_61:
[----:B-1----:R1:W2:Y:S02]  /*f2a0*/  SYNCS.PHASECHK.TRANS64.TRYWAIT P0, [R3+URZ], R0 ;  /* 0x00000000030075a7 */ /* 0x0022a4000800017f */
[----:B--2---:R-:W-:Y:S05]  /*f2b0*/  @!P0 NANOSLEEP.SYNCS 0x989680 ;  /* 0x009896800000895d */ /* 0x004fea0003900000 */
[----:B------:R-:W2:Y:S02]  /*f2c0*/  @!P0 SYNCS.PHASECHK.TRANS64 P0, [R3+URZ], R0 ;  /* 0x00000000030085a7 */ /* 0x000ea4000800007f */
[----:B--2---:R-:W-:Y:S05]  /*f2d0*/  @!P0 BRA `(.L_x_61) ;  /* 0xfffffffc00f08947 */ /* 0x004fea000383ffff */
.L_x_58:
[----:B------:R-:W-:Y:S05]  /*f2e0*/  BSYNC B0 ;  /* 0x0000000000007941 */ /* 0x000fea0003800000 */
.L_x_57:
[----:B------:R-:W-:Y:S05]  /*f2f0*/  EXIT ;  /* 0x000000000000794d */ /* 0x000fea0003800000 */
.L_x_17:
[----:B-1----:R-:W-:-:S04]  /*f300*/  IMAD.U32 R20, RZ, RZ, UR6 ;  /* 0x00000006ff147e24 */ /* 0x002fc8000f8e00ff */
[----:B------:R1:W4:Y:S03]  /*f310*/  SYNCS.PHASECHK.TRANS64.TRYWAIT P0, [R20+URZ], R19 ;  /* 0x00000013140075a7 */ /* 0x000326000800017f */
[----:B----4-:R-:W-:Y:S05]  /*f320*/  @!P0 NANOSLEEP.SYNCS 0x989680 ;  /* 0x009896800000895d */ /* 0x010fea0003900000 */
[----:B------:R-:W4:Y:S02]  /*f330*/  @!P0 SYNCS.PHASECHK.TRANS64 P0, [R20+URZ], R19 ;  /* 0x00000013140085a7 */ /* 0x000f24000800007f */
[----:B----4-:R-:W-:Y:S05]  /*f340*/  @!P0 BRA `(.L_x_17) ;  /* 0xfffffffc00ec8947 */ /* 0x010fea000383ffff */
[----:B------:R-:W-:Y:S05]  /*f350*/  BRA `(.L_x_16) ;  /* 0xffffff2400207947 */ /* 0x000fea000383ffff */
.L_x_23:
[----:B-1----:R-:W-:-:S04]  /*f360*/  IMAD.U32 R213, RZ, RZ, UR14 ;  /* 0x0000000effd57e24 */ /* 0x002fc8000f8e00ff */
[----:B------:R1:W4:Y:S03]  /*f370*/  SYNCS.PHASECHK.TRANS64.TRYWAIT P0, [R213+URZ], R212 ;  /* 0x000000d4d50075a7 */ /* 0x000326000800017f */
[----:B----4-:R-:W-:Y:S05]  /*f380*/  @!P0 NANOSLEEP.SYNCS 0x989680 ;  /* 0x009896800000895d */ /* 0x010fea0003900000 */
[----:B------:R-:W4:Y:S02]  /*f390*/  @!P0 SYNCS.PHASECHK.TRANS64 P0, [R213+URZ], R212 ;  /* 0x000000d4d50085a7 */ /* 0x000f24000800007f */
[----:B----4-:R-:W-:Y:S05]  /*f3a0*/  @!P0 BRA `(.L_x_23) ;  /* 0xfffffffc00ec8947 */ /* 0x010fea000383ffff */
[----:B------:R-:W-:Y:S05]  /*f3b0*/  BRA `(.L_x_22) ;  /* 0xffffff3400a87947 */ /* 0x000fea000383ffff */
.L_x_44:
[----:B------:R-:W-:Y:S01]  /*f3c0*/  BSSY B1, `(.L_x_62) ;  /* 0x0000006000017945 */ /* 0x000fe20003800000 */
[----:B------:R-:W-:-:S07]  /*f3d0*/  IMAD.MOV.U32 R4, RZ, RZ, -0x1 ;  /* 0xffffffffff047424 */ /* 0x000fce00078e00ff */
[----:B------:R-:W-:Y:S05]  /*f3e0*/  WARPSYNC.COLLECTIVE R4, `(.L_x_63) ;  /* 0x00000000040c7348 */ /* 0x000fea0003c00000 */
[----:B------:R-:W-:Y:S02]  /*f3f0*/  ELECT P1, UR62, PT ;  /* 0x00000000003e782f */ /* 0x000fe40003820000 */
[----:B------:R-:W-:Y:S01]  /*f400*/  MOV R4, UR62 ;  /* 0x0000003e00047c02 */ /* 0x000fe20008000f00 */
[----:B------:R-:W-:Y:S10]  /*f410*/  ENDCOLLECTIVE ;  /* 0x000000000000791b */ /* 0x000ff40003800000 */
.L_x_63:
[----:B------:R-:W-:Y:S05]  /*f420*/  BSYNC B1 ;  /* 0x0000000000017941 */ /* 0x000fea0003800000 */
.L_x_62:
[----:B------:R-:W-:Y:S05]  /*f430*/  BRA `(.L_x_64) ;  /* 0xfffffff0004c7947 */ /* 0x000fea000383ffff */
.L_x_47:
[----:B-1----:R1:W2:Y:S02]  /*f440*/  SYNCS.PHASECHK.TRANS64.TRYWAIT P1, [R20+URZ+0x10], R9 ;  /* 0x00001009140075a7 */ /* 0x0022a4000802017f */
[----:B--2---:R-:W-:Y:S05]  /*f450*/  @!P1 NANOSLEEP.SYNCS 0x989680 ;  /* 0x009896800000995d */ /* 0x004fea0003900000 */
[----:B------:R-:W2:Y:S02]  /*f460*/  @!P1 SYNCS.PHASECHK.TRANS64 P1, [R20+URZ+0x10], R9 ;  /* 0x00001009140095a7 */ /* 0x000ea4000802007f */
[----:B--2---:R-:W-:Y:S05]  /*f470*/  @!P1 BRA `(.L_x_47) ;  /* 0xfffffffc00f09947 */ /* 0x004fea000383ffff */
[----:B------:R-:W-:Y:S05]  /*f480*/  BRA `(.L_x_65) ;  /* 0xfffffff000807947 */ /* 0x000fea000383ffff */
.L_x_56:
[----:B------:R-:W-:Y:S01]  /*f490*/  BSSY B0, `(.L_x_66) ;  /* 0x0000006000007945 */ /* 0x000fe20003800000 */
[----:B------:R-:W-:-:S07]  /*f4a0*/  IMAD.MOV.U32 R4, RZ, RZ, -0x1 ;  /* 0xffffffffff047424 */ /* 0x000fce00078e00ff */
[----:B------:R-:W-:Y:S05]  /*f4b0*/  WARPSYNC.COLLECTIVE R4, `(.L_x_67) ;  /* 0x00000000040c7348 */ /* 0x000fea0003c00000 */
[----:B------:R-:W-:Y:S02]  /*f4c0*/  ELECT P1, UR62, PT ;  /* 0x00000000003e782f */ /* 0x000fe40003820000 */
[----:B------:R-:W-:Y:S01]  /*f4d0*/  MOV R4, UR62 ;  /* 0x0000003e00047c02 */ /* 0x000fe20008000f00 */
[----:B------:R-:W-:Y:S10]  /*f4e0*/  ENDCOLLECTIVE ;  /* 0x000000000000791b */ /* 0x000ff40003800000 */
.L_x_67:
[----:B------:R-:W-:Y:S05]  /*f4f0*/  BSYNC B0 ;  /* 0x0000000000007941 */ /* 0x000fea0003800000 */
.L_x_66:
[----:B------:R-:W-:Y:S01]  /*f500*/  PLOP3.LUT P0, PT, P1, PT, PT, 0x80, 0x0 ;  /* 0x000000000000781c */ /* 0x000fe20000f0f070 */
[----:B------:R-:W-:-:S12]  /*f510*/  BRA `(.L_x_68) ;  /* 0xfffffffc000c7947 */ /* 0x000fd8000383ffff */
.L_x_60:
[----:B0-----:R0:W1:Y:S02]  /*f520*/  SYNCS.PHASECHK.TRANS64.TRYWAIT P0, [R5+URZ], R2 ;  /* 0x00000002050075a7 */ /* 0x001064000800017f */
[----:B-1----:R-:W-:Y:S05]  /*f530*/  @!P0 NANOSLEEP.SYNCS 0x989680 ;  /* 0x009896800000895d */ /* 0x002fea0003900000 */
[----:B------:R-:W1:Y:S02]  /*f540*/  @!P0 SYNCS.PHASECHK.TRANS64 P0, [R5+URZ], R2 ;  /* 0x00000002050085a7 */ /* 0x000e64000800007f */
[----:B-1----:R-:W-:Y:S05]  /*f550*/  @!P0 BRA `(.L_x_60) ;  /* 0xfffffffc00f08947 */ /* 0x002fea000383ffff */
[----:B------:R-:W-:Y:S05]  /*f560*/  BRA `(.L_x_69) ;  /* 0xfffffffc00447947 */ /* 0x000fea000383ffff */
.L_x_70:
[----:B------:R-:W-:-:S00]  /*f570*/  BRA `(.L_x_70) ;  /* 0xfffffffc00fc7947 */ /* 0x000fc0000383ffff */
[----:B------:R-:W-:-:S00]  /*f580*/  NOP ;  /* 0x0000000000007918 */ /* 0x000fc00000000000 */
[----:B------:R-:W-:-:S00]  /*f590*/  NOP ;  /* 0x0000000000007918 */ /* 0x000fc00000000000 */
[----:B------:R-:W-:-:S00]  /*f5a0*/  NOP ;  /* 0x0000000000007918 */ /* 0x000fc00000000000 */
[----:B------:R-:W-:-:S00]  /*f5b0*/  NOP ;  /* 0x0000000000007918 */ /* 0x000fc00000000000 */
[----:B------:R-:W-:-:S00]  /*f5c0*/  NOP ;  /* 0x0000000000007918 */ /* 0x000fc00000000000 */
[----:B------:R-:W-:-:S00]  /*f5d0*/  NOP ;  /* 0x0000000000007918 */ /* 0x000fc00000000000 */
[----:B------:R-:W-:-:S00]  /*f5e0*/  NOP ;  /* 0x0000000000007918 */ /* 0x000fc00000000000 */
[----:B------:R-:W-:-:S00]  /*f5f0*/  NOP ;  /* 0x0000000000007918 */ /* 0x000fc00000000000 */
.L_x_71:


//--------------------- .nv.shared._ZN7cutlass13device_kernelINS_4gemm6kernel13GemmUniversalIN4cute5tupleIJiiiiEEENS1_10collective13CollectiveMmaINS1_37MainloopSm90TmaGmmaWarpSpecializedFP8ILi2ENS5_IJNS4_1CILi1EEESB_SB_EEENS1_35KernelTmaWarpSpecializedCooperativeEEENS5_IJNSA_ILi384EEENSA_ILi64EEENSA_ILi256EEEEEENS_12float_e4m3_tENS5_IJlSB_lEEESJ_SK_NS4_8TiledMMAINS4_8MMA_AtomIJNS4_4SM904GMMA30MMA_64x64x32_F32E4M3E4M3_SS_TNILNSO_7ScaleInE1ELSQ_1EEEEEENS4_6LayoutINS5_IJNSA_ILi2EEESB_SB_EEENS5_IJSB_NSA_ILi0EEESW_EEEEENS5_IJNS4_10UnderscoreESZ_SZ_EEEEENS4_13SM90_TMA_LOADENS4_14ComposedLayoutINS4_7SwizzleILi3ELi4ELi3EEENS4_18smem_ptr_flag_bitsILi8EEENST_INS5_IJNSA_ILi8EEENSA_ILi128EEEEEENS5_IJS19_SB_EEEEEEEvNS4_8identityES12_S1D_vS1E_EENS_8epilogue10collective6detail29Sm90TmaWarpSpecializedAdapterINS1H_15DefaultEpilogueISJ_SK_SK_NS1G_6thread17LinearCombinationISJ_Li1EffLNS1L_9ScaleType4KindE0ELNS_15FloatRoundStyleE2ESJ_EENS1_15EpilogueDefaultEEEEEvvEEEEvNT_6ParamsE --------------------------
	.section	.nv.shared._ZN7cutlass13device_kernelINS_4gemm6kernel13GemmUniversalIN4cute5tupleIJiiiiEEENS1_10collective13CollectiveMmaINS1_37MainloopSm90TmaGmmaWarpSpecializedFP8ILi2ENS5_IJNS4_1CILi1EEESB_SB_EEENS1_35KernelTmaWarpSpecializedCooperativeEEENS5_IJNSA_ILi384EEENSA_ILi64EEENSA_ILi256EEEEEENS_12float_e4m3_tENS5_IJlSB_lEEESJ_SK_NS4_8TiledMMAINS4_8MMA_AtomIJNS4_4SM904GMMA30MMA_64x64x32_F32E4M3E4M3_SS_TNILNSO_7ScaleInE1ELSQ_1EEEEEENS4_6LayoutINS5_IJNSA_ILi2EEESB_SB_EEENS5_IJSB_NSA_ILi0EEESW_EEEEENS5_IJNS4_10UnderscoreESZ_SZ_EEEEENS4_13SM90_TMA_LOADENS4_14ComposedLayoutINS4_7SwizzleILi3ELi4ELi3EEENS4_18smem_ptr_flag_bitsILi8EEENST_INS5_IJNSA_ILi8EEENSA_ILi128EEEEEENS5_IJS19_SB_EEEEEEEvNS4_8identityES12_S1D_vS1E_EENS_8epilogue10collective6detail29Sm90TmaWarpSpecializedAdapterINS1H_15DefaultEpilogueISJ_SK_SK_NS1G_6thread17LinearCombinationISJ_Li1EffLNS1L_9ScaleType4KindE0ELNS_15FloatRoundStyleE2ESJ_EENS1_15EpilogueDefaultEEEEEvvEEEEvNT_6ParamsE,"aw",@nobits
	.sectionflags	@""
	.align	16
	.zero		1024


//--------------------- .nv.shared.reserved.0     --------------------------
	.section	.nv.shared.reserved.0,"aw",@nobits
	.weak		__nv_reservedSMEM_offset_0_alias
	.size		__nv_reservedSMEM_offset_0_alias, 0, 0
	.other		__nv_reservedSMEM_offset_0_alias,@"STO_CUDA_RESERVED_SHARED STV_DEFAULT"
__nv_reservedSMEM_offset_0_alias:
	.zero		0


//--------------------- .nv.global                --------------------------
	.section	.nv.global,"aw",@nobits
.nv.global:
	.type		_ZN39_INTERNAL_710a6ec2_4_k_cu_df64b5bc_85654cute1_E,@object
	.size		_ZN39_INTERNAL_710a6ec2_4_k_cu_df64b5bc_85654cute1_E,(_ZN39_INTERNAL_710a6ec2_4_k_cu_df64b5bc_85654cuda3std3__45__cpo6cbeginE - _ZN39_INTERNAL_710a6ec2_4_k_cu_df64b5bc_85654cute1_E)
_ZN39_INTERNAL_710a6ec2_4_k_cu_df64b5bc_85654cute1_E:
	.zero		1
	.type		_ZN39_INTERNAL_710a6ec2_4_k_cu_df64b5bc_85654cuda3std3__45__cpo6cbeginE,@object
	.size		_ZN39_INTERNAL_710a6ec2_4_k_cu_df64b5bc_85654cuda3std3__45__cpo6cbeginE,(_ZN39_INTERNAL_710a6ec2_4_k_cu_df64b5bc_85654cuda3std3__48in_placeE - _ZN39_INTERNAL_710a6ec2_4_k_cu_df64b5bc_85654cuda3std3__45__cpo6cbeginE)
_ZN39_INTERNAL_710a6ec2_4_k_cu_df64b5bc_85654cuda3std3__45__cpo6cbeginE:
	.zero		1
	.type		_ZN39_INTERNAL_710a6ec2_4_k_cu_df64b5bc_85654cuda3std3__48in_placeE,@object
	.size		_ZN39_INTERNAL_710a6ec2_4_k_cu_df64b5bc_85654cuda3std3__48in_placeE,(_ZN39_INTERNAL_710a6ec2_4_k_cu_df64b5bc_85654cuda3std6ranges3__45__cpo9iter_moveE - _ZN39_INTERNAL_710a6ec2_4_k_cu_df64b5bc_85654cuda3std3__48in_placeE)
_ZN39_INTERNAL_710a6ec2_4_k_cu_df64b5bc_85654cuda3std3__48in_placeE:
	.zero		1
	.type		_ZN39_INTERNAL_710a6ec2_4_k_cu_df64b5bc_85654cuda3std6ranges3__45__cpo9iter_moveE,@object
	.size		_ZN39_INTERNAL_710a6ec2_4_k_cu_df64b5bc_85654cuda3std6ranges3__45__cpo9iter_moveE,(_ZN39_INTERNAL_710a6ec2_4_k_cu_df64b5bc_85654cuda3std3__45__cpo5beginE - _ZN39_INTERNAL_710a6ec2_4_k_cu_df64b5bc_85654cuda3std6ranges3__45__cpo9iter_moveE)
_ZN39_INTERNAL_710a6ec2_4_k_cu_df64b5bc_85654cuda3std6ranges3__45__cpo9iter_moveE:
	.zero		1
	.type		_ZN39_INTERNAL_710a6ec2_4_k_cu_df64b5bc_85654cuda3std3__45__cpo5beginE,@object
	.size		_ZN39_INTERNAL_710a6ec2_4_k_cu_df64b5bc_85654cuda3std3__45__cpo5beginE,(_ZN39_INTERNAL_710a6ec2_4_k_cu_df64b5bc_85654cuda3std3__441_GLOBAL__N__710a6ec2_4_k_cu_df64b5bc_85656ignoreE - _ZN39_INTERNAL_710a6ec2_4_k_cu_df64b5bc_85654cuda3std3__45__cpo5beginE)
_ZN39_INTERNAL_710a6ec2_4_k_cu_df64b5bc_85654cuda3std3__45__cpo5beginE:
	.zero		1
	.type		_ZN39_INTERNAL_710a6ec2_4_k_cu_df64b5bc_85654cuda3std3__441_GLOBAL__N__710a6ec2_4_k_cu_df64b5bc_85656ignoreE,@object
	.size		_ZN39_INTERNAL_710a6ec2_4_k_cu_df64b5bc_85654cuda3std3__441_GLOBAL__N__710a6ec2_4_k_cu_df64b5bc_85656ignoreE,(_ZN39_INTERNAL_710a6ec2_4_k_cu_df64b5bc_85654cute7productE - _ZN39_INTERNAL_710a6ec2_4_k_cu_df64b5bc_85654cuda3std3__441_GLOBAL__N__710a6ec2_4_k_cu_df64b5bc_85656ignoreE)
_ZN39_INTERNAL_710a6ec2_4_k_cu_df64b5bc_85654cuda3std3__441_GLOBAL__N__710a6ec2_4_k_cu_df64b5bc_85656ignoreE:
	.zero		1
	.type		_ZN39_INTERNAL_710a6ec2_4_k_cu_df64b5bc_85654cute7productE,@object
	.size		_ZN39_INTERNAL_710a6ec2_4_k_cu_df64b5bc_85654cute7productE,(_ZN39_INTERNAL_710a6ec2_4_k_cu_df64b5bc_85654cuda3std3__45__cpo3endE - _ZN39_INTERNAL_710a6ec2_4_k_cu_df64b5bc_85654cute7productE)
_ZN39_INTERNAL_710a6ec2_4_k_cu_df64b5bc_85654cute7productE:
	.zero		1
	.type		_ZN39_INTERNAL_710a6ec2_4_k_cu_df64b5bc_85654cuda3std3__45__cpo3endE,@object
	.size		_ZN39_INTERNAL_710a6ec2_4_k_cu_df64b5bc_85654cuda3std3__45__cpo3endE,(_ZN39_INTERNAL_710a6ec2_4_k_cu_df64b5bc_85654cuda3std3__419piecewise_constructE - _ZN39_INTERNAL_710a6ec2_4_k_cu_df64b5bc_85654cuda3std3__45__cpo3endE)
_ZN39_INTERNAL_710a6ec2_4_k_cu_df64b5bc_85654cuda3std3__45__cpo3endE:
	.zero		1
	.type		_ZN39_INTERNAL_710a6ec2_4_k_cu_df64b5bc_85654cuda3std3__419piecewise_constructE,@object
	.size		_ZN39_INTERNAL_710a6ec2_4_k_cu_df64b5bc_85654cuda3std3__419piecewise_constructE,(_ZN39_INTERNAL_710a6ec2_4_k_cu_df64b5bc_85654cuda3std3__45__cpo4cendE - _ZN39_INTERNAL_710a6ec2_4_k_cu_df64b5bc_85654cuda3std3__419piecewise_constructE)
_ZN39_INTERNAL_710a6ec2_4_k_cu_df64b5bc_85654cuda3std3__419piecewise_constructE:
	.zero		1
	.type		_ZN39_INTERNAL_710a6ec2_4_k_cu_df64b5bc_85654cuda3std3__45__cpo4cendE,@object
	.size		_ZN39_INTERNAL_710a6ec2_4_k_cu_df64b5bc_85654cuda3std3__45__cpo4cendE,(_ZN39_INTERNAL_710a6ec2_4_k_cu_df64b5bc_85654cuda3std6ranges3__45__cpo4swapE - _ZN39_INTERNAL_710a6ec2_4_k_cu_df64b5bc_85654cuda3std3__45__cpo4cendE)
_ZN39_INTERNAL_710a6ec2_4_k_cu_df64b5bc_85654cuda3std3__45__cpo4cendE:
	.zero		1
	.type		_ZN39_INTERNAL_710a6ec2_4_k_cu_df64b5bc_85654cuda3std6ranges3__45__cpo4swapE,@object
	.size		_ZN39_INTERNAL_710a6ec2_4_k_cu_df64b5bc_85654cuda3std6ranges3__45__cpo4swapE,(.L_7 - _ZN39_INTERNAL_710a6ec2_4_k_cu_df64b5bc_85654cuda3std6ranges3__45__cpo4swapE)
_ZN39_INTERNAL_710a6ec2_4_k_cu_df64b5bc_85654cuda3std6ranges3__45__cpo4swapE:
	.zero		1
.L_7:


//--------------------- .nv.constant0._ZN7cutlass13device_kernelINS_4gemm6kernel13GemmUniversalIN4cute5tupleIJiiiiEEENS1_10collective13CollectiveMmaINS1_37MainloopSm90TmaGmmaWarpSpecializedFP8ILi2ENS5_IJNS4_1CILi1EEESB_SB_EEENS1_35KernelTmaWarpSpecializedCooperativeEEENS5_IJNSA_ILi384EEENSA_ILi64EEENSA_ILi256EEEEEENS_12float_e4m3_tENS5_IJlSB_lEEESJ_SK_NS4_8TiledMMAINS4_8MMA_AtomIJNS4_4SM904GMMA30MMA_64x64x32_F32E4M3E4M3_SS_TNILNSO_7ScaleInE1ELSQ_1EEEEEENS4_6LayoutINS5_IJNSA_ILi2EEESB_SB_EEENS5_IJSB_NSA_ILi0EEESW_EEEEENS5_IJNS4_10UnderscoreESZ_SZ_EEEEENS4_13SM90_TMA_LOADENS4_14ComposedLayoutINS4_7SwizzleILi3ELi4ELi3EEENS4_18smem_ptr_flag_bitsILi8EEENST_INS5_IJNSA_ILi8EEENSA_ILi128EEEEEENS5_IJS19_SB_EEEEEEEvNS4_8identityES12_S1D_vS1E_EENS_8epilogue10collective6detail29Sm90TmaWarpSpecializedAdapterINS1H_15DefaultEpilogueISJ_SK_SK_NS1G_6thread17LinearCombinationISJ_Li1EffLNS1L_9ScaleType4KindE0ELNS_15FloatRoundStyleE2ESJ_EENS1_15EpilogueDefaultEEEEEvvEEEEvNT_6ParamsE --------------------------
	.section	.nv.constant0._ZN7cutlass13device_kernelINS_4gemm6kernel13GemmUniversalIN4cute5tupleIJiiiiEEENS1_10collective13CollectiveMmaINS1_37MainloopSm90TmaGmmaWarpSpecializedFP8ILi2ENS5_IJNS4_1CILi1EEESB_SB_EEENS1_35KernelTmaWarpSpecializedCooperativeEEENS5_IJNSA_ILi384EEENSA_ILi64EEENSA_ILi256EEEEEENS_12float_e4m3_tENS5_IJlSB_lEEESJ_SK_NS4_8TiledMMAINS4_8MMA_AtomIJNS4_4SM904GMMA30MMA_64x64x32_F32E4M3E4M3_SS_TNILNSO_7ScaleInE1ELSQ_1EEEEEENS4_6LayoutINS5_IJNSA_ILi2EEESB_SB_EEENS5_IJSB_NSA_ILi0EEESW_EEEEENS5_IJNS4_10UnderscoreESZ_SZ_EEEEENS4_13SM90_TMA_LOADENS4_14ComposedLayoutINS4_7SwizzleILi3ELi4ELi3EEENS4_18smem_ptr_flag_bitsILi8EEENST_INS5_IJNSA_ILi8EEENSA_ILi128EEEEEENS5_IJS19_SB_EEEEEEEvNS4_8identityES12_S1D_vS1E_EENS_8epilogue10collective6detail29Sm90TmaWarpSpecializedAdapterINS1H_15DefaultEpilogueISJ_SK_SK_NS1G_6thread17LinearCombinationISJ_Li1EffLNS1L_9ScaleType4KindE0ELNS_15FloatRoundStyleE2ESJ_EENS1_15EpilogueDefaultEEEEEvvEEEEvNT_6ParamsE,"a",@progbits
	.sectionflags	@""
	.align	4
.nv.constant0._ZN7cutlass13device_kernelINS_4gemm6kernel13GemmUniversalIN4cute5tupleIJiiiiEEENS1_10collective13CollectiveMmaINS1_37MainloopSm90TmaGmmaWarpSpecializedFP8ILi2ENS5_IJNS4_1CILi1EEESB_SB_EEENS1_35KernelTmaWarpSpecializedCooperativeEEENS5_IJNSA_ILi384EEENSA_ILi64EEENSA_ILi256EEEEEENS_12float_e4m3_tENS5_IJlSB_lEEESJ_SK_NS4_8TiledMMAINS4_8MMA_AtomIJNS4_4SM904GMMA30MMA_64x64x32_F32E4M3E4M3_SS_TNILNSO_7ScaleInE1ELSQ_1EEEEEENS4_6LayoutINS5_IJNSA_ILi2EEESB_SB_EEENS5_IJSB_NSA_ILi0EEESW_EEEEENS5_IJNS4_10UnderscoreESZ_SZ_EEEEENS4_13SM90_TMA_LOADENS4_14ComposedLayoutINS4_7SwizzleILi3ELi4ELi3EEENS4_18smem_ptr_flag_bitsILi8EEENST_INS5_IJNSA_ILi8EEENSA_ILi128EEEEEENS5_IJS19_SB_EEEEEEEvNS4_8identityES12_S1D_vS1E_EENS_8epilogue10collective6detail29Sm90TmaWarpSpecializedAdapterINS1H_15DefaultEpilogueISJ_SK_SK_NS1G_6thread17LinearCombinationISJ_Li1EffLNS1L_9ScaleType4KindE0ELNS_15FloatRoundStyleE2ESJ_EENS1_15EpilogueDefaultEEEEEvvEEEEvNT_6ParamsE:
	.zero		1664


//--------------------- SYMBOLS --------------------------

	.type		.nv.reservedSmem.offset0,@object
	.size		.nv.reservedSmem.offset0,0x4
